//
// Generated by NVIDIA NVVM Compiler
//
// Compiler Build ID: CL-36424714
// Cuda compilation tools, release 13.0, V13.0.88
// Based on NVVM 20.0.0
//

.version 9.0
.target sm_100
.address_size 64

	// .globl	hwma_batch_f32

.visible .entry hwma_batch_f32(
	.param .u64 .ptr .align 1 hwma_batch_f32_param_0,
	.param .u64 .ptr .align 1 hwma_batch_f32_param_1,
	.param .u64 .ptr .align 1 hwma_batch_f32_param_2,
	.param .u64 .ptr .align 1 hwma_batch_f32_param_3,
	.param .u32 hwma_batch_f32_param_4,
	.param .u32 hwma_batch_f32_param_5,
	.param .u32 hwma_batch_f32_param_6,
	.param .u64 .ptr .align 1 hwma_batch_f32_param_7
)
{
	.reg .pred 	%p<18>;
	.reg .b32 	%r<63>;
	.reg .b32 	%f<93>;
	.reg .b64 	%rd<45>;

	ld.param.u64 	%rd14, [hwma_batch_f32_param_0];
	ld.param.u64 	%rd11, [hwma_batch_f32_param_1];
	ld.param.u64 	%rd12, [hwma_batch_f32_param_2];
	ld.param.u64 	%rd13, [hwma_batch_f32_param_3];
	ld.param.u32 	%r34, [hwma_batch_f32_param_4];
	ld.param.u32 	%r35, [hwma_batch_f32_param_5];
	ld.param.u32 	%r36, [hwma_batch_f32_param_6];
	ld.param.u64 	%rd15, [hwma_batch_f32_param_7];
	cvta.to.global.u64 	%rd1, %rd15;
	cvta.to.global.u64 	%rd2, %rd14;
	mov.u32 	%r37, %ctaid.x;
	mov.u32 	%r38, %ntid.x;
	mov.u32 	%r39, %tid.x;
	mad.lo.s32 	%r1, %r37, %r38, %r39;
	setp.ge.s32 	%p1, %r1, %r36;
	setp.lt.s32 	%p2, %r35, 1;
	or.pred  	%p3, %p2, %p1;
	@%p3 bra 	$L__BB0_20;
	cvta.to.global.u64 	%rd16, %rd11;
	cvta.to.global.u64 	%rd17, %rd12;
	cvta.to.global.u64 	%rd18, %rd13;
	max.s32 	%r2, %r34, 0;
	min.u32 	%r3, %r2, %r35;
	mul.wide.s32 	%rd19, %r1, 4;
	add.s64 	%rd20, %rd16, %rd19;
	ld.global.nc.f32 	%f1, [%rd20];
	add.s64 	%rd21, %rd17, %rd19;
	ld.global.nc.f32 	%f2, [%rd21];
	add.s64 	%rd22, %rd18, %rd19;
	ld.global.nc.f32 	%f3, [%rd22];
	mov.f32 	%f23, 0f3F800000;
	sub.f32 	%f4, %f23, %f1;
	sub.f32 	%f5, %f23, %f2;
	sub.f32 	%f6, %f23, %f3;
	mul.lo.s32 	%r4, %r35, %r1;
	setp.lt.s32 	%p4, %r34, 1;
	@%p4 bra 	$L__BB0_13;
	add.s32 	%r41, %r3, -1;
	and.b32  	%r5, %r3, 7;
	setp.lt.u32 	%p5, %r41, 7;
	mov.b32 	%r55, 0;
	@%p5 bra 	$L__BB0_5;
	and.b32  	%r55, %r3, 2147483640;
	neg.s32 	%r53, %r55;
	add.s64 	%rd3, %rd1, 16;
	mov.u32 	%r52, %r4;
$L__BB0_4:
	.pragma "nounroll";
	mul.wide.s32 	%rd23, %r52, 4;
	add.s64 	%rd24, %rd3, %rd23;
	mov.b32 	%r42, 2147483647;
	st.global.u32 	[%rd24+-16], %r42;
	st.global.u32 	[%rd24+-12], %r42;
	st.global.u32 	[%rd24+-8], %r42;
	st.global.u32 	[%rd24+-4], %r42;
	st.global.u32 	[%rd24], %r42;
	st.global.u32 	[%rd24+4], %r42;
	st.global.u32 	[%rd24+8], %r42;
	st.global.u32 	[%rd24+12], %r42;
	add.s32 	%r53, %r53, 8;
	add.s32 	%r52, %r52, 8;
	setp.ne.s32 	%p6, %r53, 0;
	@%p6 bra 	$L__BB0_4;
$L__BB0_5:
	setp.eq.s32 	%p7, %r5, 0;
	@%p7 bra 	$L__BB0_13;
	and.b32  	%r13, %r3, 3;
	setp.lt.u32 	%p8, %r5, 4;
	@%p8 bra 	$L__BB0_8;
	add.s32 	%r43, %r55, %r4;
	mul.wide.s32 	%rd25, %r43, 4;
	add.s64 	%rd26, %rd1, %rd25;
	mov.b32 	%r44, 2147483647;
	st.global.u32 	[%rd26], %r44;
	st.global.u32 	[%rd26+4], %r44;
	st.global.u32 	[%rd26+8], %r44;
	st.global.u32 	[%rd26+12], %r44;
	add.s32 	%r55, %r55, 4;
$L__BB0_8:
	setp.eq.s32 	%p9, %r13, 0;
	@%p9 bra 	$L__BB0_13;
	setp.eq.s32 	%p10, %r13, 1;
	@%p10 bra 	$L__BB0_11;
	add.s32 	%r45, %r55, %r4;
	mul.wide.s32 	%rd27, %r45, 4;
	add.s64 	%rd28, %rd1, %rd27;
	mov.b32 	%r46, 2147483647;
	st.global.u32 	[%rd28], %r46;
	st.global.u32 	[%rd28+4], %r46;
	add.s32 	%r55, %r55, 2;
$L__BB0_11:
	and.b32  	%r47, %r3, 1;
	setp.eq.b32 	%p11, %r47, 1;
	not.pred 	%p12, %p11;
	@%p12 bra 	$L__BB0_13;
	add.s32 	%r48, %r55, %r4;
	mul.wide.s32 	%rd29, %r48, 4;
	add.s64 	%rd30, %rd1, %rd29;
	mov.b32 	%r49, 2147483647;
	st.global.u32 	[%rd30], %r49;
$L__BB0_13:
	setp.ge.u32 	%p13, %r2, %r35;
	@%p13 bra 	$L__BB0_20;
	mul.wide.u32 	%rd31, %r3, 4;
	add.s64 	%rd32, %rd2, %rd31;
	ld.global.nc.f32 	%f92, [%rd32];
	sub.s32 	%r50, %r35, %r3;
	and.b32  	%r18, %r50, 3;
	setp.eq.s32 	%p14, %r18, 0;
	mov.f32 	%f87, 0f00000000;
	mov.u32 	%r60, %r3;
	mov.f32 	%f91, %f87;
	@%p14 bra 	$L__BB0_17;
	add.s32 	%r58, %r3, %r4;
	cvt.u64.u32 	%rd33, %r35;
	cvt.u64.u32 	%rd34, %r2;
	min.u64 	%rd35, %rd33, %rd34;
	shl.b64 	%rd36, %rd35, 2;
	add.s64 	%rd43, %rd2, %rd36;
	neg.s32 	%r57, %r18;
	mov.f32 	%f87, 0f00000000;
	mov.u32 	%r60, %r3;
	mov.f32 	%f85, %f87;
	mov.f32 	%f86, %f92;
$L__BB0_16:
	.pragma "nounroll";
	mul.wide.s32 	%rd37, %r58, 4;
	add.s64 	%rd38, %rd1, %rd37;
	ld.global.nc.f32 	%f26, [%rd43];
	add.f32 	%f27, %f86, %f85;
	fma.rn.f32 	%f28, %f87, 0f3F000000, %f27;
	mul.f32 	%f29, %f1, %f26;
	fma.rn.f32 	%f92, %f4, %f28, %f29;
	sub.f32 	%f30, %f92, %f86;
	mul.f32 	%f31, %f2, %f30;
	add.f32 	%f32, %f85, %f87;
	fma.rn.f32 	%f91, %f5, %f32, %f31;
	sub.f32 	%f33, %f91, %f85;
	mul.f32 	%f34, %f3, %f33;
	fma.rn.f32 	%f87, %f6, %f87, %f34;
	add.f32 	%f35, %f92, %f91;
	fma.rn.f32 	%f36, %f87, 0f3F000000, %f35;
	st.global.f32 	[%rd38], %f36;
	add.s32 	%r60, %r60, 1;
	add.s32 	%r58, %r58, 1;
	add.s64 	%rd43, %rd43, 4;
	add.s32 	%r57, %r57, 1;
	setp.ne.s32 	%p15, %r57, 0;
	mov.f32 	%f85, %f91;
	mov.f32 	%f86, %f92;
	@%p15 bra 	$L__BB0_16;
$L__BB0_17:
	sub.s32 	%r51, %r3, %r35;
	setp.gt.u32 	%p16, %r51, -4;
	@%p16 bra 	$L__BB0_20;
	sub.s32 	%r62, %r60, %r35;
	mul.wide.u32 	%rd39, %r60, 4;
	add.s64 	%rd40, %rd39, %rd2;
	add.s64 	%rd44, %rd40, 8;
	add.s64 	%rd8, %rd1, 8;
	add.s32 	%r61, %r60, %r4;
$L__BB0_19:
	mul.wide.s32 	%rd41, %r61, 4;
	add.s64 	%rd42, %rd8, %rd41;
	ld.global.nc.f32 	%f37, [%rd44+-8];
	add.f32 	%f38, %f92, %f91;
	fma.rn.f32 	%f39, %f87, 0f3F000000, %f38;
	mul.f32 	%f40, %f1, %f37;
	fma.rn.f32 	%f41, %f4, %f39, %f40;
	sub.f32 	%f42, %f41, %f92;
	mul.f32 	%f43, %f2, %f42;
	add.f32 	%f44, %f91, %f87;
	fma.rn.f32 	%f45, %f5, %f44, %f43;
	sub.f32 	%f46, %f45, %f91;
	mul.f32 	%f47, %f3, %f46;
	fma.rn.f32 	%f48, %f6, %f87, %f47;
	add.f32 	%f49, %f41, %f45;
	fma.rn.f32 	%f50, %f48, 0f3F000000, %f49;
	st.global.f32 	[%rd42+-8], %f50;
	ld.global.nc.f32 	%f51, [%rd44+-4];
	mul.f32 	%f52, %f1, %f51;
	fma.rn.f32 	%f53, %f4, %f50, %f52;
	sub.f32 	%f54, %f53, %f41;
	mul.f32 	%f55, %f2, %f54;
	add.f32 	%f56, %f45, %f48;
	fma.rn.f32 	%f57, %f5, %f56, %f55;
	sub.f32 	%f58, %f57, %f45;
	mul.f32 	%f59, %f3, %f58;
	fma.rn.f32 	%f60, %f6, %f48, %f59;
	add.f32 	%f61, %f53, %f57;
	fma.rn.f32 	%f62, %f60, 0f3F000000, %f61;
	st.global.f32 	[%rd42+-4], %f62;
	ld.global.nc.f32 	%f63, [%rd44];
	mul.f32 	%f64, %f1, %f63;
	fma.rn.f32 	%f65, %f4, %f62, %f64;
	sub.f32 	%f66, %f65, %f53;
	mul.f32 	%f67, %f2, %f66;
	add.f32 	%f68, %f57, %f60;
	fma.rn.f32 	%f69, %f5, %f68, %f67;
	sub.f32 	%f70, %f69, %f57;
	mul.f32 	%f71, %f3, %f70;
	fma.rn.f32 	%f72, %f6, %f60, %f71;
	add.f32 	%f73, %f65, %f69;
	fma.rn.f32 	%f74, %f72, 0f3F000000, %f73;
	st.global.f32 	[%rd42], %f74;
	ld.global.nc.f32 	%f75, [%rd44+4];
	mul.f32 	%f76, %f1, %f75;
	fma.rn.f32 	%f92, %f4, %f74, %f76;
	sub.f32 	%f77, %f92, %f65;
	mul.f32 	%f78, %f2, %f77;
	add.f32 	%f79, %f69, %f72;
	fma.rn.f32 	%f91, %f5, %f79, %f78;
	sub.f32 	%f80, %f91, %f69;
	mul.f32 	%f81, %f3, %f80;
	fma.rn.f32 	%f87, %f6, %f72, %f81;
	add.f32 	%f82, %f92, %f91;
	fma.rn.f32 	%f83, %f87, 0f3F000000, %f82;
	st.global.f32 	[%rd42+4], %f83;
	add.s32 	%r62, %r62, 4;
	add.s64 	%rd44, %rd44, 16;
	add.s32 	%r61, %r61, 4;
	setp.ne.s32 	%p17, %r62, 0;
	@%p17 bra 	$L__BB0_19;
$L__BB0_20:
	ret;

}
	// .globl	hwma_multi_series_one_param_f32
.visible .entry hwma_multi_series_one_param_f32(
	.param .u64 .ptr .align 1 hwma_multi_series_one_param_f32_param_0,
	.param .f32 hwma_multi_series_one_param_f32_param_1,
	.param .f32 hwma_multi_series_one_param_f32_param_2,
	.param .f32 hwma_multi_series_one_param_f32_param_3,
	.param .u32 hwma_multi_series_one_param_f32_param_4,
	.param .u32 hwma_multi_series_one_param_f32_param_5,
	.param .u64 .ptr .align 1 hwma_multi_series_one_param_f32_param_6,
	.param .u64 .ptr .align 1 hwma_multi_series_one_param_f32_param_7
)
{
	.reg .pred 	%p<18>;
	.reg .b32 	%r<64>;
	.reg .b32 	%f<93>;
	.reg .b64 	%rd<46>;

	ld.param.u64 	%rd4, [hwma_multi_series_one_param_f32_param_0];
	ld.param.f32 	%f20, [hwma_multi_series_one_param_f32_param_1];
	ld.param.f32 	%f21, [hwma_multi_series_one_param_f32_param_2];
	ld.param.f32 	%f22, [hwma_multi_series_one_param_f32_param_3];
	ld.param.u32 	%r35, [hwma_multi_series_one_param_f32_param_4];
	ld.param.u32 	%r36, [hwma_multi_series_one_param_f32_param_5];
	ld.param.u64 	%rd3, [hwma_multi_series_one_param_f32_param_6];
	ld.param.u64 	%rd5, [hwma_multi_series_one_param_f32_param_7];
	cvta.to.global.u64 	%rd1, %rd5;
	cvta.to.global.u64 	%rd2, %rd4;
	mov.u32 	%r37, %ctaid.x;
	mov.u32 	%r38, %ntid.x;
	mov.u32 	%r39, %tid.x;
	mad.lo.s32 	%r1, %r37, %r38, %r39;
	setp.ge.s32 	%p1, %r1, %r35;
	setp.lt.s32 	%p2, %r36, 1;
	or.pred  	%p3, %p1, %p2;
	@%p3 bra 	$L__BB1_20;
	cvta.to.global.u64 	%rd6, %rd3;
	mul.wide.s32 	%rd7, %r1, 4;
	add.s64 	%rd8, %rd6, %rd7;
	ld.global.nc.u32 	%r40, [%rd8];
	max.s32 	%r2, %r40, 0;
	min.u32 	%r3, %r2, %r36;
	setp.lt.s32 	%p4, %r40, 1;
	@%p4 bra 	$L__BB1_13;
	add.s32 	%r42, %r3, -1;
	and.b32  	%r4, %r3, 7;
	setp.lt.u32 	%p5, %r42, 7;
	mov.b32 	%r56, 0;
	@%p5 bra 	$L__BB1_5;
	and.b32  	%r56, %r3, 2147483640;
	neg.s32 	%r54, %r56;
	shl.b32 	%r7, %r35, 3;
	mul.wide.s32 	%rd11, %r35, 4;
	mov.u32 	%r53, %r1;
$L__BB1_4:
	.pragma "nounroll";
	mul.wide.s32 	%rd9, %r53, 4;
	add.s64 	%rd10, %rd1, %rd9;
	mov.b32 	%r43, 2147483647;
	st.global.u32 	[%rd10], %r43;
	add.s64 	%rd12, %rd10, %rd11;
	st.global.u32 	[%rd12], %r43;
	add.s64 	%rd13, %rd12, %rd11;
	st.global.u32 	[%rd13], %r43;
	add.s64 	%rd14, %rd13, %rd11;
	st.global.u32 	[%rd14], %r43;
	add.s64 	%rd15, %rd14, %rd11;
	st.global.u32 	[%rd15], %r43;
	add.s64 	%rd16, %rd15, %rd11;
	st.global.u32 	[%rd16], %r43;
	add.s64 	%rd17, %rd16, %rd11;
	st.global.u32 	[%rd17], %r43;
	add.s64 	%rd18, %rd17, %rd11;
	st.global.u32 	[%rd18], %r43;
	add.s32 	%r54, %r54, 8;
	add.s32 	%r53, %r53, %r7;
	setp.ne.s32 	%p6, %r54, 0;
	@%p6 bra 	$L__BB1_4;
$L__BB1_5:
	setp.eq.s32 	%p7, %r4, 0;
	@%p7 bra 	$L__BB1_13;
	and.b32  	%r13, %r3, 3;
	setp.lt.u32 	%p8, %r4, 4;
	@%p8 bra 	$L__BB1_8;
	mad.lo.s32 	%r44, %r56, %r35, %r1;
	mul.wide.s32 	%rd19, %r44, 4;
	add.s64 	%rd20, %rd1, %rd19;
	mov.b32 	%r45, 2147483647;
	st.global.u32 	[%rd20], %r45;
	mul.wide.s32 	%rd21, %r35, 4;
	add.s64 	%rd22, %rd20, %rd21;
	st.global.u32 	[%rd22], %r45;
	add.s64 	%rd23, %rd22, %rd21;
	st.global.u32 	[%rd23], %r45;
	add.s64 	%rd24, %rd23, %rd21;
	st.global.u32 	[%rd24], %r45;
	add.s32 	%r56, %r56, 4;
$L__BB1_8:
	setp.eq.s32 	%p9, %r13, 0;
	@%p9 bra 	$L__BB1_13;
	setp.eq.s32 	%p10, %r13, 1;
	@%p10 bra 	$L__BB1_11;
	mad.lo.s32 	%r46, %r56, %r35, %r1;
	mul.wide.s32 	%rd25, %r46, 4;
	add.s64 	%rd26, %rd1, %rd25;
	mov.b32 	%r47, 2147483647;
	st.global.u32 	[%rd26], %r47;
	mul.wide.s32 	%rd27, %r35, 4;
	add.s64 	%rd28, %rd26, %rd27;
	st.global.u32 	[%rd28], %r47;
	add.s32 	%r56, %r56, 2;
$L__BB1_11:
	and.b32  	%r48, %r3, 1;
	setp.eq.b32 	%p11, %r48, 1;
	not.pred 	%p12, %p11;
	@%p12 bra 	$L__BB1_13;
	mad.lo.s32 	%r49, %r56, %r35, %r1;
	mul.wide.s32 	%rd29, %r49, 4;
	add.s64 	%rd30, %rd1, %rd29;
	mov.b32 	%r50, 2147483647;
	st.global.u32 	[%rd30], %r50;
$L__BB1_13:
	setp.ge.u32 	%p13, %r2, %r36;
	@%p13 bra 	$L__BB1_20;
	mov.f32 	%f24, 0f3F800000;
	sub.f32 	%f1, %f24, %f20;
	sub.f32 	%f2, %f24, %f21;
	sub.f32 	%f3, %f24, %f22;
	mad.lo.s32 	%r59, %r3, %r35, %r1;
	mul.wide.s32 	%rd31, %r59, 4;
	add.s64 	%rd32, %rd2, %rd31;
	ld.global.nc.f32 	%f92, [%rd32];
	sub.s32 	%r51, %r36, %r3;
	and.b32  	%r19, %r51, 3;
	setp.eq.s32 	%p14, %r19, 0;
	mov.f32 	%f87, 0f00000000;
	mov.u32 	%r61, %r3;
	mov.f32 	%f91, %f87;
	@%p14 bra 	$L__BB1_17;
	neg.s32 	%r58, %r19;
	mov.f32 	%f87, 0f00000000;
	mov.u32 	%r61, %r3;
	mov.f32 	%f85, %f87;
	mov.f32 	%f86, %f92;
$L__BB1_16:
	.pragma "nounroll";
	mul.wide.s32 	%rd33, %r59, 4;
	add.s64 	%rd34, %rd2, %rd33;
	ld.global.nc.f32 	%f26, [%rd34];
	add.f32 	%f27, %f86, %f85;
	fma.rn.f32 	%f28, %f87, 0f3F000000, %f27;
	mul.f32 	%f29, %f20, %f26;
	fma.rn.f32 	%f92, %f1, %f28, %f29;
	sub.f32 	%f30, %f92, %f86;
	mul.f32 	%f31, %f21, %f30;
	add.f32 	%f32, %f85, %f87;
	fma.rn.f32 	%f91, %f2, %f32, %f31;
	sub.f32 	%f33, %f91, %f85;
	mul.f32 	%f34, %f22, %f33;
	fma.rn.f32 	%f87, %f3, %f87, %f34;
	add.f32 	%f35, %f92, %f91;
	fma.rn.f32 	%f36, %f87, 0f3F000000, %f35;
	add.s64 	%rd35, %rd1, %rd33;
	st.global.f32 	[%rd35], %f36;
	add.s32 	%r61, %r61, 1;
	add.s32 	%r59, %r59, %r35;
	add.s32 	%r58, %r58, 1;
	setp.ne.s32 	%p15, %r58, 0;
	mov.f32 	%f85, %f91;
	mov.f32 	%f86, %f92;
	@%p15 bra 	$L__BB1_16;
$L__BB1_17:
	sub.s32 	%r52, %r3, %r36;
	setp.gt.u32 	%p16, %r52, -4;
	@%p16 bra 	$L__BB1_20;
	sub.s32 	%r63, %r61, %r36;
	mad.lo.s32 	%r62, %r61, %r35, %r1;
	shl.b32 	%r30, %r35, 2;
	mul.wide.s32 	%rd39, %r35, 4;
$L__BB1_19:
	mul.wide.s32 	%rd36, %r62, 4;
	add.s64 	%rd37, %rd2, %rd36;
	ld.global.nc.f32 	%f37, [%rd37];
	add.f32 	%f38, %f92, %f91;
	fma.rn.f32 	%f39, %f87, 0f3F000000, %f38;
	mul.f32 	%f40, %f20, %f37;
	fma.rn.f32 	%f41, %f1, %f39, %f40;
	sub.f32 	%f42, %f41, %f92;
	mul.f32 	%f43, %f21, %f42;
	add.f32 	%f44, %f91, %f87;
	fma.rn.f32 	%f45, %f2, %f44, %f43;
	sub.f32 	%f46, %f45, %f91;
	mul.f32 	%f47, %f22, %f46;
	fma.rn.f32 	%f48, %f3, %f87, %f47;
	add.f32 	%f49, %f41, %f45;
	fma.rn.f32 	%f50, %f48, 0f3F000000, %f49;
	add.s64 	%rd38, %rd1, %rd36;
	st.global.f32 	[%rd38], %f50;
	add.s64 	%rd40, %rd37, %rd39;
	ld.global.nc.f32 	%f51, [%rd40];
	mul.f32 	%f52, %f20, %f51;
	fma.rn.f32 	%f53, %f1, %f50, %f52;
	sub.f32 	%f54, %f53, %f41;
	mul.f32 	%f55, %f21, %f54;
	add.f32 	%f56, %f45, %f48;
	fma.rn.f32 	%f57, %f2, %f56, %f55;
	sub.f32 	%f58, %f57, %f45;
	mul.f32 	%f59, %f22, %f58;
	fma.rn.f32 	%f60, %f3, %f48, %f59;
	add.f32 	%f61, %f53, %f57;
	fma.rn.f32 	%f62, %f60, 0f3F000000, %f61;
	add.s64 	%rd41, %rd38, %rd39;
	st.global.f32 	[%rd41], %f62;
	add.s64 	%rd42, %rd40, %rd39;
	ld.global.nc.f32 	%f63, [%rd42];
	mul.f32 	%f64, %f20, %f63;
	fma.rn.f32 	%f65, %f1, %f62, %f64;
	sub.f32 	%f66, %f65, %f53;
	mul.f32 	%f67, %f21, %f66;
	add.f32 	%f68, %f57, %f60;
	fma.rn.f32 	%f69, %f2, %f68, %f67;
	sub.f32 	%f70, %f69, %f57;
	mul.f32 	%f71, %f22, %f70;
	fma.rn.f32 	%f72, %f3, %f60, %f71;
	add.f32 	%f73, %f65, %f69;
	fma.rn.f32 	%f74, %f72, 0f3F000000, %f73;
	add.s64 	%rd43, %rd41, %rd39;
	st.global.f32 	[%rd43], %f74;
	add.s64 	%rd44, %rd42, %rd39;
	ld.global.nc.f32 	%f75, [%rd44];
	mul.f32 	%f76, %f20, %f75;
	fma.rn.f32 	%f92, %f1, %f74, %f76;
	sub.f32 	%f77, %f92, %f65;
	mul.f32 	%f78, %f21, %f77;
	add.f32 	%f79, %f69, %f72;
	fma.rn.f32 	%f91, %f2, %f79, %f78;
	sub.f32 	%f80, %f91, %f69;
	mul.f32 	%f81, %f22, %f80;
	fma.rn.f32 	%f87, %f3, %f72, %f81;
	add.f32 	%f82, %f92, %f91;
	fma.rn.f32 	%f83, %f87, 0f3F000000, %f82;
	add.s64 	%rd45, %rd43, %rd39;
	st.global.f32 	[%rd45], %f83;
	add.s32 	%r63, %r63, 4;
	add.s32 	%r62, %r62, %r30;
	setp.ne.s32 	%p17, %r63, 0;
	@%p17 bra 	$L__BB1_19;
$L__BB1_20:
	ret;

}


// ===== COMPILED SASS (sm_100) =====

	.target	sm_100

	.elftype	@"ET_EXEC"


//--------------------- .note.nv.tkinfo           --------------------------
	.section	.note.nv.tkinfo,"",@"SHT_NOTE"
	.sectionflags	@"SHF_NOTE_NV_TKINFO"
	.tkinfo
        /*0018*/ 	.word	0x00000002
        /*0030*/ 	.string	""
        /*0030*/ 	.string	"ptxas"
        /*0030*/ 	.string	"Cuda compilation tools, release 13.0, V13.0.88"
        /*0030*/ 	.string	"Build cuda_13.0.r13.0/compiler.36424714_0"
        /*0030*/ 	.string	"-arch sm_100 -m 64 "



//--------------------- .note.nv.cuinfo           --------------------------
	.section	.note.nv.cuinfo,"",@"SHT_NOTE"
	.sectionflags	@"SHF_NOTE_NV_CUINFO"
        /*0018*/ 	.short	0x0002
        /*001a*/ 	.short	0x0064
        /*001c*/ 	.short	0x0082
	.zero		2


//--------------------- .nv.info                  --------------------------
	.section	.nv.info,"",@"SHT_CUDA_INFO"
	.align	4


	//----- nvinfo : EIATTR_REGCOUNT
	.align		4
        /*0000*/ 	.byte	0x04, 0x2f
        /*0002*/ 	.short	(.L_1 - .L_0)
	.align		4
.L_0:
        /*0004*/ 	.word	index@(hwma_batch_f32)
        /*0008*/ 	.word	0x0000001e


	//----- nvinfo : EIATTR_FRAME_SIZE
	.align		4
.L_1:
        /*000c*/ 	.byte	0x04, 0x11
        /*000e*/ 	.short	(.L_3 - .L_2)
	.align		4
.L_2:
        /*0010*/ 	.word	index@(hwma_batch_f32)
        /*0014*/ 	.word	0x00000000


	//----- nvinfo : EIATTR_REGCOUNT
	.align		4
.L_3:
        /*0018*/ 	.byte	0x04, 0x2f
        /*001a*/ 	.short	(.L_5 - .L_4)
	.align		4
.L_4:
        /*001c*/ 	.word	index@(hwma_multi_series_one_param_f32)
        /*0020*/ 	.word	0x00000020


	//----- nvinfo : EIATTR_FRAME_SIZE
	.align		4
.L_5:
        /*0024*/ 	.byte	0x04, 0x11
        /*0026*/ 	.short	(.L_7 - .L_6)
	.align		4
.L_6:
        /*0028*/ 	.word	index@(hwma_multi_series_one_param_f32)
        /*002c*/ 	.word	0x00000000


	//----- nvinfo : EIATTR_MIN_STACK_SIZE
	.align		4
.L_7:
        /*0030*/ 	.byte	0x04, 0x12
        /*0032*/ 	.short	(.L_9 - .L_8)
	.align		4
.L_8:
        /*0034*/ 	.word	index@(hwma_multi_series_one_param_f32)
        /*0038*/ 	.word	0x00000000


	//----- nvinfo : EIATTR_MIN_STACK_SIZE
	.align		4
.L_9:
        /*003c*/ 	.byte	0x04, 0x12
        /*003e*/ 	.short	(.L_11 - .L_10)
	.align		4
.L_10:
        /*0040*/ 	.word	index@(hwma_batch_f32)
        /*0044*/ 	.word	0x00000000
.L_11:


//--------------------- .nv.compat                --------------------------
	.section	.nv.compat,"",@"SHT_CUDA_COMPAT_INFO"
	.align	4
        /*0000*/ 	.byte	0x02, 0x09, 0x00, 0x00, 0x02, 0x02, 0x01, 0x00, 0x02, 0x05, 0x05, 0x00, 0x03, 0x07, 0x01, 0x01
        /*0010*/ 	.byte	0x02, 0x03, 0x00, 0x00, 0x02, 0x06, 0x01, 0x00, 0x04, 0x0b, 0x08, 0x00, 0x09, 0x00, 0x00, 0x00
        /*0020*/ 	.byte	0x00, 0x00, 0x00, 0x00


//--------------------- .nv.info.hwma_multi_series_one_param_f32 --------------------------
	.section	.nv.info.hwma_multi_series_one_param_f32,"",@"SHT_CUDA_INFO"
	.sectionflags	@""
	.align	4


	//----- nvinfo : EIATTR_CUDA_API_VERSION
	.align		4
        /*0000*/ 	.byte	0x04, 0x37
        /*0002*/ 	.short	(.L_13 - .L_12)
.L_12:
        /*0004*/ 	.word	0x00000082


	//----- nvinfo : EIATTR_KPARAM_INFO
	.align		4
.L_13:
        /*0008*/ 	.byte	0x04, 0x17
        /*000a*/ 	.short	(.L_15 - .L_14)
.L_14:
        /*000c*/ 	.word	0x00000000
        /*0010*/ 	.short	0x0007
        /*0012*/ 	.short	0x0028
        /*0014*/ 	.byte	0x00, 0xf5, 0x21, 0x00


	//----- nvinfo : EIATTR_KPARAM_INFO
	.align		4
.L_15:
        /*0018*/ 	.byte	0x04, 0x17
        /*001a*/ 	.short	(.L_17 - .L_16)
.L_16:
        /*001c*/ 	.word	0x00000000
        /*0020*/ 	.short	0x0006
        /*0022*/ 	.short	0x0020
        /*0024*/ 	.byte	0x00, 0xf5, 0x21, 0x00


	//----- nvinfo : EIATTR_KPARAM_INFO
	.align		4
.L_17:
        /*0028*/ 	.byte	0x04, 0x17
        /*002a*/ 	.short	(.L_19 - .L_18)
.L_18:
        /*002c*/ 	.word	0x00000000
        /*0030*/ 	.short	0x0005
        /*0032*/ 	.short	0x0018
        /*0034*/ 	.byte	0x00, 0xf0, 0x11, 0x00


	//----- nvinfo : EIATTR_KPARAM_INFO
	.align		4
.L_19:
        /*0038*/ 	.byte	0x04, 0x17
        /*003a*/ 	.short	(.L_21 - .L_20)
.L_20:
        /*003c*/ 	.word	0x00000000
        /*0040*/ 	.short	0x0004
        /*0042*/ 	.short	0x0014
        /*0044*/ 	.byte	0x00, 0xf0, 0x11, 0x00


	//----- nvinfo : EIATTR_KPARAM_INFO
	.align		4
.L_21:
        /*0048*/ 	.byte	0x04, 0x17
        /*004a*/ 	.short	(.L_23 - .L_22)
.L_22:
        /*004c*/ 	.word	0x00000000
        /*0050*/ 	.short	0x0003
        /*0052*/ 	.short	0x0010
        /*0054*/ 	.byte	0x00, 0xf0, 0x11, 0x00


	//----- nvinfo : EIATTR_KPARAM_INFO
	.align		4
.L_23:
        /*0058*/ 	.byte	0x04, 0x17
        /*005a*/ 	.short	(.L_25 - .L_24)
.L_24:
        /*005c*/ 	.word	0x00000000
        /*0060*/ 	.short	0x0002
        /*0062*/ 	.short	0x000c
        /*0064*/ 	.byte	0x00, 0xf0, 0x11, 0x00


	//----- nvinfo : EIATTR_KPARAM_INFO
	.align		4
.L_25:
        /*0068*/ 	.byte	0x04, 0x17
        /*006a*/ 	.short	(.L_27 - .L_26)
.L_26:
        /*006c*/ 	.word	0x00000000
        /*0070*/ 	.short	0x0001
        /*0072*/ 	.short	0x0008
        /*0074*/ 	.byte	0x00, 0xf0, 0x11, 0x00


	//----- nvinfo : EIATTR_KPARAM_INFO
	.align		4
.L_27:
        /*0078*/ 	.byte	0x04, 0x17
        /*007a*/ 	.short	(.L_29 - .L_28)
.L_28:
        /*007c*/ 	.word	0x00000000
        /*0080*/ 	.short	0x0000
        /*0082*/ 	.short	0x0000
        /*0084*/ 	.byte	0x00, 0xf5, 0x21, 0x00


	//----- nvinfo : EIATTR_SPARSE_MMA_MASK
	.align		4
.L_29:
        /*0088*/ 	.byte	0x03, 0x50
        /*008a*/ 	.short	0x0000


	//----- nvinfo : EIATTR_MAXREG_COUNT
	.align		4
        /*008c*/ 	.byte	0x03, 0x1b
        /*008e*/ 	.short	0x00ff


	//----- nvinfo : EIATTR_MERCURY_ISA_VERSION
	.align		4
        /*0090*/ 	.byte	0x03, 0x5f
        /*0092*/ 	.short	0x0101


	//----- nvinfo : EIATTR_VRC_CTA_INIT_COUNT
	.align		4
        /*0094*/ 	.byte	0x02, 0x4a
	.zero		1
	.zero		1


	//----- nvinfo : EIATTR_EXIT_INSTR_OFFSETS
	.align		4
        /*0098*/ 	.byte	0x04, 0x1c
        /*009a*/ 	.short	(.L_31 - .L_30)


	//   ....[0]....
.L_30:
        /*009c*/ 	.word	0x00000090


	//   ....[1]....
        /*00a0*/ 	.word	0x000005a0


	//   ....[2]....
        /*00a4*/ 	.word	0x00000900


	//   ....[3]....
        /*00a8*/ 	.word	0x00000d60


	//----- nvinfo : EIATTR_CRS_STACK_SIZE
	.align		4
.L_31:
        /*00ac*/ 	.byte	0x04, 0x1e
        /*00ae*/ 	.short	(.L_33 - .L_32)
.L_32:
        /*00b0*/ 	.word	0x00000000


	//----- nvinfo : EIATTR_CBANK_PARAM_SIZE
	.align		4
.L_33:
        /*00b4*/ 	.byte	0x03, 0x19
        /*00b6*/ 	.short	0x0030


	//----- nvinfo : EIATTR_PARAM_CBANK
	.align		4
        /*00b8*/ 	.byte	0x04, 0x0a
        /*00ba*/ 	.short	(.L_35 - .L_34)
	.align		4
.L_34:
        /*00bc*/ 	.word	index@(.nv.constant0.hwma_multi_series_one_param_f32)
        /*00c0*/ 	.short	0x0380
        /*00c2*/ 	.short	0x0030


	//----- nvinfo : EIATTR_SW_WAR
	.align		4
.L_35:
        /*00c4*/ 	.byte	0x04, 0x36
        /*00c6*/ 	.short	(.L_37 - .L_36)
.L_36:
        /*00c8*/ 	.word	0x00000008
.L_37:


//--------------------- .nv.info.hwma_batch_f32   --------------------------
	.section	.nv.info.hwma_batch_f32,"",@"SHT_CUDA_INFO"
	.sectionflags	@""
	.align	4


	//----- nvinfo : EIATTR_CUDA_API_VERSION
	.align		4
        /*0000*/ 	.byte	0x04, 0x37
        /*0002*/ 	.short	(.L_39 - .L_38)
.L_38:
        /*0004*/ 	.word	0x00000082


	//----- nvinfo : EIATTR_KPARAM_INFO
	.align		4
.L_39:
        /*0008*/ 	.byte	0x04, 0x17
        /*000a*/ 	.short	(.L_41 - .L_40)
.L_40:
        /*000c*/ 	.word	0x00000000
        /*0010*/ 	.short	0x0007
        /*0012*/ 	.short	0x0030
        /*0014*/ 	.byte	0x00, 0xf5, 0x21, 0x00


	//----- nvinfo : EIATTR_KPARAM_INFO
	.align		4
.L_41:
        /*0018*/ 	.byte	0x04, 0x17
        /*001a*/ 	.short	(.L_43 - .L_42)
.L_42:
        /*001c*/ 	.word	0x00000000
        /*0020*/ 	.short	0x0006
        /*0022*/ 	.short	0x0028
        /*0024*/ 	.byte	0x00, 0xf0, 0x11, 0x00


	//----- nvinfo : EIATTR_KPARAM_INFO
	.align		4
.L_43:
        /*0028*/ 	.byte	0x04, 0x17
        /*002a*/ 	.short	(.L_45 - .L_44)
.L_44:
        /*002c*/ 	.word	0x00000000
        /*0030*/ 	.short	0x0005
        /*0032*/ 	.short	0x0024
        /*0034*/ 	.byte	0x00, 0xf0, 0x11, 0x00


	//----- nvinfo : EIATTR_KPARAM_INFO
	.align		4
.L_45:
        /*0038*/ 	.byte	0x04, 0x17
        /*003a*/ 	.short	(.L_47 - .L_46)
.L_46:
        /*003c*/ 	.word	0x00000000
        /*0040*/ 	.short	0x0004
        /*0042*/ 	.short	0x0020
        /*0044*/ 	.byte	0x00, 0xf0, 0x11, 0x00


	//----- nvinfo : EIATTR_KPARAM_INFO
	.align		4
.L_47:
        /*0048*/ 	.byte	0x04, 0x17
        /*004a*/ 	.short	(.L_49 - .L_48)
.L_48:
        /*004c*/ 	.word	0x00000000
        /*0050*/ 	.short	0x0003
        /*0052*/ 	.short	0x0018
        /*0054*/ 	.byte	0x00, 0xf5, 0x21, 0x00


	//----- nvinfo : EIATTR_KPARAM_INFO
	.align		4
.L_49:
        /*0058*/ 	.byte	0x04, 0x17
        /*005a*/ 	.short	(.L_51 - .L_50)
.L_50:
        /*005c*/ 	.word	0x00000000
        /*0060*/ 	.short	0x0002
        /*0062*/ 	.short	0x0010
        /*0064*/ 	.byte	0x00, 0xf5, 0x21, 0x00


	//----- nvinfo : EIATTR_KPARAM_INFO
	.align		4
.L_51:
        /*0068*/ 	.byte	0x04, 0x17
        /*006a*/ 	.short	(.L_53 - .L_52)
.L_52:
        /*006c*/ 	.word	0x00000000
        /*0070*/ 	.short	0x0001
        /*0072*/ 	.short	0x0008
        /*0074*/ 	.byte	0x00, 0xf5, 0x21, 0x00


	//----- nvinfo : EIATTR_KPARAM_INFO
	.align		4
.L_53:
        /*0078*/ 	.byte	0x04, 0x17
        /*007a*/ 	.short	(.L_55 - .L_54)
.L_54:
        /*007c*/ 	.word	0x00000000
        /*0080*/ 	.short	0x0000
        /*0082*/ 	.short	0x0000
        /*0084*/ 	.byte	0x00, 0xf5, 0x21, 0x00


	//----- nvinfo : EIATTR_SPARSE_MMA_MASK
	.align		4
.L_55:
        /*0088*/ 	.byte	0x03, 0x50
        /*008a*/ 	.short	0x0000


	//----- nvinfo : EIATTR_MAXREG_COUNT
	.align		4
        /*008c*/ 	.byte	0x03, 0x1b
        /*008e*/ 	.short	0x00ff


	//----- nvinfo : EIATTR_MERCURY_ISA_VERSION
	.align		4
        /*0090*/ 	.byte	0x03, 0x5f
        /*0092*/ 	.short	0x0101


	//----- nvinfo : EIATTR_VRC_CTA_INIT_COUNT
	.align		4
        /*0094*/ 	.byte	0x02, 0x4a
	.zero		1
	.zero		1


	//----- nvinfo : EIATTR_EXIT_INSTR_OFFSETS
	.align		4
        /*0098*/ 	.byte	0x04, 0x1c
        /*009a*/ 	.short	(.L_57 - .L_56)


	//   ....[0]....
.L_56:
        /*009c*/ 	.word	0x00000090


	//   ....[1]....
        /*00a0*/ 	.word	0x00000530


	//   ....[2]....
        /*00a4*/ 	.word	0x000008c0


	//   ....[3]....
        /*00a8*/ 	.word	0x00000d40


	//----- nvinfo : EIATTR_CBANK_PARAM_SIZE
	.align		4
.L_57:
        /*00ac*/ 	.byte	0x03, 0x19
        /*00ae*/ 	.short	0x0038


	//----- nvinfo : EIATTR_PARAM_CBANK
	.align		4
        /*00b0*/ 	.byte	0x04, 0x0a
        /*00b2*/ 	.short	(.L_59 - .L_58)
	.align		4
.L_58:
        /*00b4*/ 	.word	index@(.nv.constant0.hwma_batch_f32)
        /*00b8*/ 	.short	0x0380
        /*00ba*/ 	.short	0x0038


	//----- nvinfo : EIATTR_SW_WAR
	.align		4
.L_59:
        /*00bc*/ 	.byte	0x04, 0x36
        /*00be*/ 	.short	(.L_61 - .L_60)
.L_60:
        /*00c0*/ 	.word	0x00000008
.L_61:


//--------------------- .nv.callgraph             --------------------------
	.section	.nv.callgraph,"",@"SHT_CUDA_CALLGRAPH"
	.align	4
	.sectionentsize	8
	.align		4
        /*0000*/ 	.word	0x00000000
	.align		4
        /*0004*/ 	.word	0xffffffff
	.align		4
        /*0008*/ 	.word	0x00000000
	.align		4
        /*000c*/ 	.word	0xfffffffe
	.align		4
        /*0010*/ 	.word	0x00000000
	.align		4
        /*0014*/ 	.word	0xfffffffd
	.align		4
        /*0018*/ 	.word	0x00000000
	.align		4
        /*001c*/ 	.word	0xfffffffc


//--------------------- .text.hwma_multi_series_one_param_f32 --------------------------
	.section	.text.hwma_multi_series_one_param_f32,"ax",@progbits
	.align	128
        .global         hwma_multi_series_one_param_f32
        .type           hwma_multi_series_one_param_f32,@function
        .size           hwma_multi_series_one_param_f32,(.L_x_22 - hwma_multi_series_one_param_f32)
        .other          hwma_multi_series_one_param_f32,@"STO_CUDA_ENTRY STV_DEFAULT"
hwma_multi_series_one_param_f32:
.text.hwma_multi_series_one_param_f32:
[----:B------:R-:W-:Y:S01]  /*0000*/  LDC R1, c[0x0][0x37c] ;  /* 0x0000df00ff017b82 */ /* 0x000fe20000000800 */
[----:B------:R-:W0:Y:S07]  /*0010*/  S2R R3, SR_TID.X ;  /* 0x0000000000037919 */ /* 0x000e2e0000002100 */
[----:B------:R-:W0:Y:S08]  /*0020*/  S2UR UR4, SR_CTAID.X ;  /* 0x00000000000479c3 */ /* 0x000e300000002500 */
[----:B------:R-:W0:Y:S08]  /*0030*/  LDC R8, c[0x0][0x360] ;  /* 0x0000d800ff087b82 */ /* 0x000e300000000800 */
[----:B------:R-:W1:Y:S08]  /*0040*/  LDC R20, c[0x0][0x398] ;  /* 0x0000e600ff147b82 */ /* 0x000e700000000800 */
[----:B------:R-:W2:Y:S01]  /*0050*/  LDC R15, c[0x0][0x394] ;  /* 0x0000e500ff0f7b82 */ /* 0x000ea20000000800 */
[----:B0-----:R-:W-:Y:S01]  /*0060*/  IMAD R8, R8, UR4, R3 ;  /* 0x0000000408087c24 */ /* 0x001fe2000f8e0203 */
[----:B-1----:R-:W-:-:S04]  /*0070*/  ISETP.GE.AND P0, PT, R20, 0x1, PT ;  /* 0x000000011400780c */ /* 0x002fc80003f06270 */
[----:B--2---:R-:W-:-:S13]  /*0080*/  ISETP.GE.OR P0, PT, R8, R15, !P0 ;  /* 0x0000000f0800720c */ /* 0x004fda0004706670 */
[----:B------:R-:W-:Y:S05]  /*0090*/  @P0 EXIT ;  /* 0x000000000000094d */ /* 0x000fea0003800000 */
[----:B------:R-:W0:Y:S01]  /*00a0*/  LDC.64 R2, c[0x0][0x3a0] ;  /* 0x0000e800ff027b82 */ /* 0x000e220000000a00 */
[----:B------:R-:W1:Y:S01]  /*00b0*/  LDCU.64 UR4, c[0x0][0x358] ;  /* 0x00006b00ff0477ac */ /* 0x000e620008000a00 */
[----:B0-----:R-:W-:-:S06]  /*00c0*/  IMAD.WIDE R2, R8, 0x4, R2 ;  /* 0x0000000408027825 */ /* 0x001fcc00078e0202 */
[----:B-1----:R-:W2:Y:S01]  /*00d0*/  LDG.E.CONSTANT R2, desc[UR4][R2.64] ;  /* 0x0000000402027981 */ /* 0x002ea2000c1e9900 */
[----:B------:R-:W-:Y:S01]  /*00e0*/  BSSY.RECONVERGENT B0, `(.L_x_0) ;  /* 0x000004a000007945 */ /* 0x000fe20003800200 */
[----:B--2---:R-:W-:Y:S02]  /*00f0*/  ISETP.GE.AND P0, PT, R2, 0x1, PT ;  /* 0x000000010200780c */ /* 0x004fe40003f06270 */
[----:B------:R-:W-:-:S04]  /*0100*/  VIMNMX R13, PT, PT, RZ, R2, !PT ;  /* 0x00000002ff0d7248 */ /* 0x000fc80007fe0100 */
[----:B------:R-:W-:-:S07]  /*0110*/  VIMNMX.U32 R9, PT, PT, R13, R20, PT ;  /* 0x000000140d097248 */ /* 0x000fce0003fe0000 */
[----:B------:R-:W-:Y:S05]  /*0120*/  @!P0 BRA `(.L_x_1) ;  /* 0x0000000400148947 */ /* 0x000fea0003800000 */
[C---:B------:R-:W-:Y:S01]  /*0130*/  IADD3 R0, PT, PT, R9.reuse, -0x1, RZ ;  /* 0xffffffff09007810 */ /* 0x040fe20007ffe0ff */
[----:B------:R-:W-:Y:S01]  /*0140*/  BSSY.RECONVERGENT B1, `(.L_x_2) ;  /* 0x000001f000017945 */ /* 0x000fe20003800200 */
[----:B------:R-:W-:Y:S02]  /*0150*/  LOP3.LUT R28, R9, 0x7, RZ, 0xc0, !PT ;  /* 0x00000007091c7812 */ /* 0x000fe400078ec0ff */
[----:B------:R-:W-:Y:S01]  /*0160*/  ISETP.GE.U32.AND P1, PT, R0, 0x7, PT ;  /* 0x000000070000780c */ /* 0x000fe20003f26070 */
[----:B------:R-:W-:Y:S01]  /*0170*/  HFMA2 R0, -RZ, RZ, 0, 0 ;  /* 0x00000000ff007431 */ /* 0x000fe200000001ff */
[----:B------:R-:W-:-:S11]  /*0180*/  ISETP.NE.AND P0, PT, R28, RZ, PT ;  /* 0x000000ff1c00720c */ /* 0x000fd60003f05270 */
[----:B------:R-:W-:Y:S05]  /*0190*/  @!P1 BRA `(.L_x_3) ;  /* 0x0000000000649947 */ /* 0x000fea0003800000 */
[----:B------:R-:W0:Y:S01]  /*01a0*/  LDC.64 R2, c[0x0][0x3a8] ;  /* 0x0000ea00ff027b82 */ /* 0x000e220000000a00 */
[----:B------:R-:W-:Y:S02]  /*01b0*/  LOP3.LUT R0, R9, 0x7ffffff8, RZ, 0xc0, !PT ;  /* 0x7ffffff809007812 */ /* 0x000fe400078ec0ff */
[----:B------:R-:W-:Y:S02]  /*01c0*/  MOV R14, R8 ;  /* 0x00000008000e7202 */ /* 0x000fe40000000f00 */
[----:B------:R-:W-:-:S07]  /*01d0*/  IADD3 R12, PT, PT, -R0, RZ, RZ ;  /* 0x000000ff000c7210 */ /* 0x000fce0007ffe1ff */
.L_x_4:
[----:B01----:R-:W-:Y:S01]  /*01e0*/  IMAD.WIDE R24, R14, 0x4, R2 ;  /* 0x000000040e187825 */ /* 0x003fe200078e0202 */
[----:B------:R-:W-:Y:S02]  /*01f0*/  MOV R21, 0x7fffffff ;  /* 0x7fffffff00157802 */ /* 0x000fe40000000f00 */
[----:B------:R-:W-:Y:S02]  /*0200*/  IADD3 R12, PT, PT, R12, 0x8, RZ ;  /* 0x000000080c0c7810 */ /* 0x000fe40007ffe0ff */
[C---:B------:R-:W-:Y:S01]  /*0210*/  LEA R14, R15.reuse, R14, 0x3 ;  /* 0x0000000e0f0e7211 */ /* 0x040fe200078e18ff */
[----:B------:R-:W-:Y:S01]  /*0220*/  IMAD.WIDE R16, R15, 0x4, R24 ;  /* 0x000000040f107825 */ /* 0x000fe200078e0218 */
[----:B------:R1:W-:Y:S01]  /*0230*/  STG.E desc[UR4][R24.64], R21 ;  /* 0x0000001518007986 */ /* 0x0003e2000c101904 */
[----:B------:R-:W-:-:S03]  /*0240*/  ISETP.NE.AND P1, PT, R12, RZ, PT ;  /* 0x000000ff0c00720c */ /* 0x000fc60003f25270 */
[----:B------:R1:W-:Y:S01]  /*0250*/  STG.E desc[UR4][R16.64], R21 ;  /* 0x0000001510007986 */ /* 0x0003e2000c101904 */
[----:B------:R-:W-:-:S05]  /*0260*/  IMAD.WIDE R18, R15, 0x4, R16 ;  /* 0x000000040f127825 */ /* 0x000fca00078e0210 */
        /* <DEDUP_REMOVED lines=11> */
[----:B------:R-:W-:Y:S05]  /*0320*/  @P1 BRA `(.L_x_4) ;  /* 0xfffffffc00ac1947 */ /* 0x000fea000383ffff */
.L_x_3:
[----:B------:R-:W-:Y:S05]  /*0330*/  BSYNC.RECONVERGENT B1 ;  /* 0x0000000000017941 */ /* 0x000fea0003800200 */
.L_x_2:
[----:B------:R-:W-:Y:S05]  /*0340*/  @!P0 BRA `(.L_x_1) ;  /* 0x00000000008c8947 */ /* 0x000fea0003800000 */
[----:B------:R-:W-:Y:S01]  /*0350*/  ISETP.GE.U32.AND P0, PT, R28, 0x4, PT ;  /* 0x000000041c00780c */ /* 0x000fe20003f06070 */
[----:B------:R-:W-:Y:S01]  /*0360*/  BSSY.RECONVERGENT B1, `(.L_x_5) ;  /* 0x0000010000017945 */ /* 0x000fe20003800200 */
[----:B------:R-:W-:-:S04]  /*0370*/  LOP3.LUT R12, R9, 0x3, RZ, 0xc0, !PT ;  /* 0x00000003090c7812 */ /* 0x000fc800078ec0ff */
[----:B------:R-:W-:-:S07]  /*0380*/  ISETP.NE.AND P1, PT, R12, RZ, PT ;  /* 0x000000ff0c00720c */ /* 0x000fce0003f25270 */
[----:B------:R-:W-:Y:S06]  /*0390*/  @!P0 BRA `(.L_x_6) ;  /* 0x0000000000308947 */ /* 0x000fec0003800000 */
[----:B------:R-:W0:Y:S01]  /*03a0*/  LDC.64 R2, c[0x0][0x3a8] ;  /* 0x0000ea00ff027b82 */ /* 0x000e220000000a00 */
[C---:B-1----:R-:W-:Y:S01]  /*03b0*/  IMAD R5, R0.reuse, R15, R8 ;  /* 0x0000000f00057224 */ /* 0x042fe200078e0208 */
[----:B------:R-:W-:Y:S02]  /*03c0*/  MOV R17, 0x7fffffff ;  /* 0x7fffffff00117802 */ /* 0x000fe40000000f00 */
[----:B------:R-:W-:Y:S01]  /*03d0*/  IADD3 R0, PT, PT, R0, 0x4, RZ ;  /* 0x0000000400007810 */ /* 0x000fe20007ffe0ff */
[----:B0-----:R-:W-:-:S05]  /*03e0*/  IMAD.WIDE R2, R5, 0x4, R2 ;  /* 0x0000000405027825 */ /* 0x001fca00078e0202 */
[----:B------:R0:W-:Y:S01]  /*03f0*/  STG.E desc[UR4][R2.64], R17 ;  /* 0x0000001102007986 */ /* 0x0001e2000c101904 */
[----:B------:R-:W-:-:S05]  /*0400*/  IMAD.WIDE R4, R15, 0x4, R2 ;  /* 0x000000040f047825 */ /* 0x000fca00078e0202 */
[----:B------:R0:W-:Y:S01]  /*0410*/  STG.E desc[UR4][R4.64], R17 ;  /* 0x0000001104007986 */ /* 0x0001e2000c101904 */
[----:B------:R-:W-:-:S05]  /*0420*/  IMAD.WIDE R6, R15, 0x4, R4 ;  /* 0x000000040f067825 */ /* 0x000fca00078e0204 */
[----:B------:R0:W-:Y:S01]  /*0430*/  STG.E desc[UR4][R6.64], R17 ;  /* 0x0000001106007986 */ /* 0x0001e2000c101904 */
[----:B------:R-:W-:-:S05]  /*0440*/  IMAD.WIDE R10, R15, 0x4, R6 ;  /* 0x000000040f0a7825 */ /* 0x000fca00078e0206 */
[----:B------:R0:W-:Y:S02]  /*0450*/  STG.E desc[UR4][R10.64], R17 ;  /* 0x000000110a007986 */ /* 0x0001e4000c101904 */
.L_x_6:
[----:B------:R-:W-:Y:S05]  /*0460*/  BSYNC.RECONVERGENT B1 ;  /* 0x0000000000017941 */ /* 0x000fea0003800200 */
.L_x_5:
[----:B------:R-:W-:Y:S05]  /*0470*/  @!P1 BRA `(.L_x_1) ;  /* 0x0000000000409947 */ /* 0x000fea0003800000 */
[----:B------:R-:W-:Y:S02]  /*0480*/  ISETP.NE.AND P0, PT, R12, 0x1, PT ;  /* 0x000000010c00780c */ /* 0x000fe40003f05270 */
[----:B0-----:R-:W-:-:S04]  /*0490*/  LOP3.LUT R2, R9, 0x1, RZ, 0xc0, !PT ;  /* 0x0000000109027812 */ /* 0x001fc800078ec0ff */
[----:B------:R-:W-:-:S07]  /*04a0*/  ISETP.NE.U32.AND P1, PT, R2, 0x1, PT ;  /* 0x000000010200780c */ /* 0x000fce0003f25070 */
[----:B------:R-:W0:Y:S01]  /*04b0*/  @P0 LDC.64 R2, c[0x0][0x3a8] ;  /* 0x0000ea00ff020b82 */ /* 0x000e220000000a00 */
[C---:B-1----:R-:W-:Y:S01]  /*04c0*/  @P0 IMAD R5, R0.reuse, R15, R8 ;  /* 0x0000000f00050224 */ /* 0x042fe200078e0208 */
[----:B------:R-:W-:Y:S02]  /*04d0*/  @P0 IADD3 R0, PT, PT, R0, 0x2, RZ ;  /* 0x0000000200000810 */ /* 0x000fe40007ffe0ff */
[----:B------:R-:W-:-:S04]  /*04e0*/  @P0 MOV R17, 0x7fffffff ;  /* 0x7fffffff00110802 */ /* 0x000fc80000000f00 */
[----:B------:R-:W1:Y:S01]  /*04f0*/  @!P1 LDC.64 R10, c[0x0][0x3a8] ;  /* 0x0000ea00ff0a9b82 */ /* 0x000e620000000a00 */
[----:B0-----:R-:W-:-:S04]  /*0500*/  @P0 IMAD.WIDE R4, R5, 0x4, R2 ;  /* 0x0000000405040825 */ /* 0x001fc800078e0202 */
[----:B------:R-:W-:Y:S01]  /*0510*/  @!P1 IMAD R3, R0, R15, R8 ;  /* 0x0000000f00039224 */ /* 0x000fe200078e0208 */
[----:B------:R2:W-:Y:S01]  /*0520*/  @P0 STG.E desc[UR4][R4.64], R17 ;  /* 0x0000001104000986 */ /* 0x0005e2000c101904 */
[----:B------:R-:W-:-:S04]  /*0530*/  @P0 IMAD.WIDE R6, R15, 0x4, R4 ;  /* 0x000000040f060825 */ /* 0x000fc800078e0204 */
[----:B-1----:R-:W-:Y:S01]  /*0540*/  @!P1 IMAD.WIDE R2, R3, 0x4, R10 ;  /* 0x0000000403029825 */ /* 0x002fe200078e020a */
[----:B------:R-:W-:Y:S01]  /*0550*/  @!P1 MOV R11, 0x7fffffff ;  /* 0x7fffffff000b9802 */ /* 0x000fe20000000f00 */
[----:B------:R2:W-:Y:S04]  /*0560*/  @P0 STG.E desc[UR4][R6.64], R17 ;  /* 0x0000001106000986 */ /* 0x0005e8000c101904 */
[----:B------:R2:W-:Y:S02]  /*0570*/  @!P1 STG.E desc[UR4][R2.64], R11 ;  /* 0x0000000b02009986 */ /* 0x0005e4000c101904 */
.L_x_1:
[----:B------:R-:W-:Y:S05]  /*0580*/  BSYNC.RECONVERGENT B0 ;  /* 0x0000000000007941 */ /* 0x000fea0003800200 */
.L_x_0:
[----:B------:R-:W-:-:S13]  /*0590*/  ISETP.GE.U32.AND P0, PT, R13, R20, PT ;  /* 0x000000140d00720c */ /* 0x000fda0003f06070 */
[----:B------:R-:W-:Y:S05]  /*05a0*/  @P0 EXIT ;  /* 0x000000000000094d */ /* 0x000fea0003800000 */
[----:B012---:R-:W0:Y:S01]  /*05b0*/  LDC.64 R4, c[0x0][0x380] ;  /* 0x0000e000ff047b82 */ /* 0x007e220000000a00 */
[----:B------:R-:W-:-:S07]  /*05c0*/  IMAD R13, R9, R15, R8 ;  /* 0x0000000f090d7224 */ /* 0x000fce00078e0208 */
[----:B------:R-:W1:Y:S08]  /*05d0*/  LDC.64 R2, c[0x0][0x388] ;  /* 0x0000e200ff027b82 */ /* 0x000e700000000a00 */
[----:B------:R-:W2:Y:S01]  /*05e0*/  LDC R14, c[0x0][0x390] ;  /* 0x0000e400ff0e7b82 */ /* 0x000ea20000000800 */
[----:B0-----:R-:W-:-:S05]  /*05f0*/  IMAD.WIDE R6, R13, 0x4, R4 ;  /* 0x000000040d067825 */ /* 0x001fca00078e0204 */
[----:B------:R0:W5:Y:S01]  /*0600*/  LDG.E.CONSTANT R0, desc[UR4][R6.64] ;  /* 0x0000000406007981 */ /* 0x000162000c1e9900 */
[----:B------:R-:W-:Y:S01]  /*0610*/  IADD3 R10, PT, PT, -R9, R20, RZ ;  /* 0x00000014090a7210 */ /* 0x000fe20007ffe1ff */
[----:B------:R-:W-:Y:S01]  /*0620*/  BSSY.RECONVERGENT B0, `(.L_x_7) ;  /* 0x000002b000007945 */ /* 0x000fe20003800200 */
[----:B------:R-:W-:Y:S01]  /*0630*/  HFMA2 R19, -RZ, RZ, 0, 0 ;  /* 0x00000000ff137431 */ /* 0x000fe200000001ff */
[----:B------:R-:W-:Y:S01]  /*0640*/  MOV R23, R9 ;  /* 0x0000000900177202 */ /* 0x000fe20000000f00 */
[----:B------:R-:W-:Y:S01]  /*0650*/  HFMA2 R21, -RZ, RZ, 0, 0 ;  /* 0x00000000ff157431 */ /* 0x000fe200000001ff */
[----:B------:R-:W-:Y:S01]  /*0660*/  LOP3.LUT P0, R10, R10, 0x3, RZ, 0xc0, !PT ;  /* 0x000000030a0a7812 */ /* 0x000fe2000780c0ff */
[----:B-1----:R-:W-:Y:S01]  /*0670*/  FADD R16, -R2, 1 ;  /* 0x3f80000002107421 */ /* 0x002fe20000000100 */
[----:B------:R-:W-:Y:S01]  /*0680*/  FADD R17, -R3, 1 ;  /* 0x3f80000003117421 */ /* 0x000fe20000000100 */
[----:B--2---:R-:W-:-:S10]  /*0690*/  FADD R18, -R14, 1 ;  /* 0x3f8000000e127421 */ /* 0x004fd40000000100 */
[----:B0-----:R-:W-:Y:S05]  /*06a0*/  @!P0 BRA `(.L_x_8) ;  /* 0x0000000000888947 */ /* 0x001fea0003800000 */
[----:B------:R-:W0:Y:S01]  /*06b0*/  LDC.64 R6, c[0x0][0x3a8] ;  /* 0x0000ea00ff067b82 */ /* 0x000e220000000a00 */
[----:B------:R-:W-:Y:S01]  /*06c0*/  BSSY.RECONVERGENT B1, `(.L_x_9) ;  /* 0x000001e000017945 */ /* 0x000fe20003800200 */
[----:B-----5:R-:W-:Y:S02]  /*06d0*/  MOV R22, R0 ;  /* 0x0000000000167202 */ /* 0x020fe40000000f00 */
[----:B------:R-:W-:Y:S02]  /*06e0*/  IADD3 R12, PT, PT, -R10, RZ, RZ ;  /* 0x000000ff0a0c7210 */ /* 0x000fe40007ffe1ff */
[----:B------:R-:W-:Y:S02]  /*06f0*/  MOV R19, RZ ;  /* 0x000000ff00137202 */ /* 0x000fe40000000f00 */
[----:B------:R-:W-:Y:S02]  /*0700*/  MOV R23, R9 ;  /* 0x0000000900177202 */ /* 0x000fe40000000f00 */
[----:B------:R-:W-:-:S07]  /*0710*/  MOV R0, RZ ;  /* 0x000000ff00007202 */ /* 0x000fce0000000f00 */
.L_x_10:
[----:B-1----:R-:W-:-:S06]  /*0720*/  IMAD.WIDE R10, R13, 0x4, R4 ;  /* 0x000000040d0a7825 */ /* 0x002fcc00078e0204 */
[----:B------:R-:W2:Y:S01]  /*0730*/  LDG.E.CONSTANT R11, desc[UR4][R10.64] ;  /* 0x000000040a0b7981 */ /* 0x000ea2000c1e9900 */
[----:B------:R-:W-:Y:S01]  /*0740*/  FADD R24, R22, R0 ;  /* 0x0000000016187221 */ /* 0x000fe20000000000 */
[----:B------:R-:W-:Y:S02]  /*0750*/  IADD3 R12, PT, PT, R12, 0x1, RZ ;  /* 0x000000010c0c7810 */ /* 0x000fe40007ffe0ff */
[----:B------:R-:W-:Y:S01]  /*0760*/  IADD3 R23, PT, PT, R23, 0x1, RZ ;  /* 0x0000000117177810 */ /* 0x000fe20007ffe0ff */
[----:B------:R-:W-:Y:S01]  /*0770*/  FFMA R21, R19, 0.5, R24 ;  /* 0x3f00000013157823 */ /* 0x000fe20000000018 */
[----:B------:R-:W-:Y:S01]  /*0780*/  FADD R24, R0, R19 ;  /* 0x0000001300187221 */ /* 0x000fe20000000000 */
[----:B------:R-:W-:Y:S01]  /*0790*/  ISETP.NE.AND P0, PT, R12, RZ, PT ;  /* 0x000000ff0c00720c */ /* 0x000fe20003f05270 */
[----:B--2---:R-:W-:Y:S01]  /*07a0*/  FMUL R25, R11, R2 ;  /* 0x000000020b197220 */ /* 0x004fe20000400000 */
[C---:B0-----:R-:W-:Y:S01]  /*07b0*/  IMAD.WIDE R10, R13.reuse, 0x4, R6 ;  /* 0x000000040d0a7825 */ /* 0x041fe200078e0206 */
[----:B------:R-:W-:-:S03]  /*07c0*/  IADD3 R13, PT, PT, R13, R15, RZ ;  /* 0x0000000f0d0d7210 */ /* 0x000fc60007ffe0ff */
[----:B------:R-:W-:-:S04]  /*07d0*/  FFMA R21, R16, R21, R25 ;  /* 0x0000001510157223 */ /* 0x000fc80000000019 */
[----:B------:R-:W-:-:S04]  /*07e0*/  FADD R22, R21, -R22 ;  /* 0x8000001615167221 */ /* 0x000fc80000000000 */
[----:B------:R-:W-:-:S04]  /*07f0*/  FMUL R22, R22, R3 ;  /* 0x0000000316167220 */ /* 0x000fc80000400000 */
[----:B------:R-:W-:Y:S01]  /*0800*/  FFMA R24, R17, R24, R22 ;  /* 0x0000001811187223 */ /* 0x000fe20000000016 */
[----:B------:R-:W-:-:S03]  /*0810*/  MOV R22, R21 ;  /* 0x0000001500167202 */ /* 0x000fc60000000f00 */
[----:B------:R-:W-:Y:S01]  /*0820*/  FADD R25, R24, -R0 ;  /* 0x8000000018197221 */ /* 0x000fe20000000000 */
[----:B------:R-:W-:-:S03]  /*0830*/  FADD R0, R21, R24 ;  /* 0x0000001815007221 */ /* 0x000fc60000000000 */
[----:B------:R-:W-:-:S04]  /*0840*/  FMUL R25, R25, R14 ;  /* 0x0000000e19197220 */ /* 0x000fc80000400000 */
[----:B------:R-:W-:-:S04]  /*0850*/  FFMA R19, R18, R19, R25 ;  /* 0x0000001312137223 */ /* 0x000fc80000000019 */
[----:B------:R-:W-:Y:S01]  /*0860*/  FFMA R25, R19, 0.5, R0 ;  /* 0x3f00000013197823 */ /* 0x000fe20000000000 */
[----:B------:R-:W-:-:S04]  /*0870*/  MOV R0, R24 ;  /* 0x0000001800007202 */ /* 0x000fc80000000f00 */
[----:B------:R1:W-:Y:S01]  /*0880*/  STG.E desc[UR4][R10.64], R25 ;  /* 0x000000190a007986 */ /* 0x0003e2000c101904 */
[----:B------:R-:W-:Y:S05]  /*0890*/  @P0 BRA `(.L_x_10) ;  /* 0xfffffffc00a00947 */ /* 0x000fea000383ffff */
[----:B------:R-:W-:Y:S05]  /*08a0*/  BSYNC.RECONVERGENT B1 ;  /* 0x0000000000017941 */ /* 0x000fea0003800200 */
.L_x_9:
[----:B------:R-:W-:Y:S02]  /*08b0*/  MOV R0, R21 ;  /* 0x0000001500007202 */ /* 0x000fe40000000f00 */
[----:B------:R-:W-:-:S07]  /*08c0*/  MOV R21, R24 ;  /* 0x0000001800157202 */ /* 0x000fce0000000f00 */
.L_x_8:
[----:B------:R-:W-:Y:S05]  /*08d0*/  BSYNC.RECONVERGENT B0 ;  /* 0x0000000000007941 */ /* 0x000fea0003800200 */
.L_x_7:
[----:B------:R-:W-:-:S04]  /*08e0*/  IADD3 R6, PT, PT, R9, -R20, RZ ;  /* 0x8000001409067210 */ /* 0x000fc80007ffe0ff */
[----:B------:R-:W-:-:S13]  /*08f0*/  ISETP.GT.U32.AND P0, PT, R6, -0x4, PT ;  /* 0xfffffffc0600780c */ /* 0x000fda0003f04070 */
[----:B------:R-:W-:Y:S05]  /*0900*/  @P0 EXIT ;  /* 0x000000000000094d */ /* 0x000fea0003800000 */
[----:B------:R-:W0:Y:S01]  /*0910*/  LDC.64 R6, c[0x0][0x3a8] ;  /* 0x0000ea00ff067b82 */ /* 0x000e220000000a00 */
[C---:B------:R-:W-:Y:S01]  /*0920*/  IADD3 R20, PT, PT, R23.reuse, -R20, RZ ;  /* 0x8000001417147210 */ /* 0x040fe20007ffe0ff */
[----:B------:R-:W-:-:S07]  /*0930*/  IMAD R23, R23, R15, R8 ;  /* 0x0000000f17177224 */ /* 0x000fce00078e0208 */
.L_x_11:
[----:B-12---:R-:W-:-:S05]  /*0940*/  IMAD.WIDE R24, R23, 0x4, R4 ;  /* 0x0000000417187825 */ /* 0x006fca00078e0204 */
[----:B------:R1:W2:Y:S01]  /*0950*/  LDG.E.CONSTANT R22, desc[UR4][R24.64] ;  /* 0x0000000418167981 */ /* 0x0002a2000c1e9900 */
[----:B------:R-:W-:-:S05]  /*0960*/  IMAD.WIDE R12, R15, 0x4, R24 ;  /* 0x000000040f0c7825 */ /* 0x000fca00078e0218 */
[----:B------:R-:W3:Y:S01]  /*0970*/  LDG.E.CONSTANT R29, desc[UR4][R12.64] ;  /* 0x000000040c1d7981 */ /* 0x000ee2000c1e9900 */
[----:B------:R-:W-:-:S05]  /*0980*/  IMAD.WIDE R8, R15, 0x4, R12 ;  /* 0x000000040f087825 */ /* 0x000fca00078e020c */
[----:B------:R3:W4:Y:S01]  /*0990*/  LDG.E.CONSTANT R27, desc[UR4][R8.64] ;  /* 0x00000004081b7981 */ /* 0x000722000c1e9900 */
[----:B------:R-:W-:-:S06]  /*09a0*/  IMAD.WIDE R10, R15, 0x4, R8 ;  /* 0x000000040f0a7825 */ /* 0x000fcc00078e0208 */
[----:B------:R-:W4:Y:S01]  /*09b0*/  LDG.E.CONSTANT R11, desc[UR4][R10.64] ;  /* 0x000000040a0b7981 */ /* 0x000f22000c1e9900 */
[C---:B-----5:R-:W-:Y:S01]  /*09c0*/  FADD R26, R21.reuse, R0 ;  /* 0x00000000151a7221 */ /* 0x060fe20000000000 */
[----:B-1----:R-:W-:Y:S01]  /*09d0*/  FADD R24, R21, R19 ;  /* 0x0000001315187221 */ /* 0x002fe20000000000 */
[----:B------:R-:W-:Y:S02]  /*09e0*/  IADD3 R20, PT, PT, R20, 0x4, RZ ;  /* 0x0000000414147810 */ /* 0x000fe40007ffe0ff */
[----:B------:R-:W-:Y:S02]  /*09f0*/  FFMA R26, R19, 0.5, R26 ;  /* 0x3f000000131a7823 */ /* 0x000fe4000000001a */
[----:B------:R-:W-:Y:S01]  /*0a00*/  ISETP.NE.AND P0, PT, R20, RZ, PT ;  /* 0x000000ff1400720c */ /* 0x000fe20003f05270 */
[----:B--2---:R-:W-:-:S04]  /*0a10*/  FMUL R22, R22, R2 ;  /* 0x0000000216167220 */ /* 0x004fc80000400000 */
[----:B------:R-:W-:Y:S01]  /*0a20*/  FFMA R22, R16, R26, R22 ;  /* 0x0000001a10167223 */ /* 0x000fe20000000016 */
[----:B---3--:R-:W-:-:S03]  /*0a30*/  FMUL R9, R29, R2 ;  /* 0x000000021d097220 */ /* 0x008fc60000400000 */
[----:B------:R-:W-:-:S04]  /*0a40*/  FADD R0, R22, -R0 ;  /* 0x8000000016007221 */ /* 0x000fc80000000000 */
[----:B------:R-:W-:-:S04]  /*0a50*/  FMUL R0, R0, R3 ;  /* 0x0000000300007220 */ /* 0x000fc80000400000 */
[----:B------:R-:W-:Y:S01]  /*0a60*/  FFMA R0, R17, R24, R0 ;  /* 0x0000001811007223 */ /* 0x000fe20000000000 */
[----:B0-----:R-:W-:Y:S01]  /*0a70*/  IMAD.WIDE R24, R23, 0x4, R6 ;  /* 0x0000000417187825 */ /* 0x001fe200078e0206 */
[----:B------:R-:W-:-:S03]  /*0a80*/  LEA R23, R15, R23, 0x2 ;  /* 0x000000170f177211 */ /* 0x000fc600078e10ff */
[----:B----4-:R-:W-:Y:S01]  /*0a90*/  FMUL R11, R11, R2 ;  /* 0x000000020b0b7220 */ /* 0x010fe20000400000 */
[----:B------:R-:W-:Y:S01]  /*0aa0*/  FADD R21, R0, -R21 ;  /* 0x8000001500157221 */ /* 0x000fe20000000000 */
[----:B------:R-:W-:-:S03]  /*0ab0*/  FADD R8, R22, R0 ;  /* 0x0000000016087221 */ /* 0x000fc60000000000 */
[----:B------:R-:W-:-:S04]  /*0ac0*/  FMUL R21, R21, R14 ;  /* 0x0000000e15157220 */ /* 0x000fc80000400000 */
[----:B------:R-:W-:Y:S01]  /*0ad0*/  FFMA R21, R18, R19, R21 ;  /* 0x0000001312157223 */ /* 0x000fe20000000015 */
[----:B------:R-:W-:-:S03]  /*0ae0*/  FMUL R19, R27, R2 ;  /* 0x000000021b137220 */ /* 0x000fc60000400000 */
[----:B------:R-:W-:Y:S01]  /*0af0*/  FFMA R29, R21, 0.5, R8 ;  /* 0x3f000000151d7823 */ /* 0x000fe20000000008 */
[----:B------:R-:W-:-:S03]  /*0b00*/  FADD R10, R0, R21 ;  /* 0x00000015000a7221 */ /* 0x000fc60000000000 */
[----:B------:R-:W-:Y:S01]  /*0b10*/  FFMA R9, R16, R29, R9 ;  /* 0x0000001d10097223 */ /* 0x000fe20000000009 */
[----:B------:R2:W-:Y:S03]  /*0b20*/  STG.E desc[UR4][R24.64], R29 ;  /* 0x0000001d18007986 */ /* 0x0005e6000c101904 */
[----:B------:R-:W-:-:S04]  /*0b30*/  FADD R22, -R22, R9 ;  /* 0x0000000916167221 */ /* 0x000fc80000000100 */
[----:B------:R-:W-:-:S04]  /*0b40*/  FMUL R8, R22, R3 ;  /* 0x0000000316087220 */ /* 0x000fc80000400000 */
[----:B------:R-:W-:-:S04]  /*0b50*/  FFMA R8, R17, R10, R8 ;  /* 0x0000000a11087223 */ /* 0x000fc80000000008 */
[--C-:B------:R-:W-:Y:S01]  /*0b60*/  FADD R13, -R0, R8.reuse ;  /* 0x00000008000d7221 */ /* 0x100fe20000000100 */
[----:B------:R-:W-:-:S03]  /*0b70*/  FADD R0, R9, R8 ;  /* 0x0000000809007221 */ /* 0x000fc60000000000 */
[----:B------:R-:W-:-:S04]  /*0b80*/  FMUL R13, R13, R14 ;  /* 0x0000000e0d0d7220 */ /* 0x000fc80000400000 */
[----:B------:R-:W-:-:S04]  /*0b90*/  FFMA R13, R18, R21, R13 ;  /* 0x00000015120d7223 */ /* 0x000fc8000000000d */
[----:B------:R-:W-:-:S04]  /*0ba0*/  FFMA R27, R13, 0.5, R0 ;  /* 0x3f0000000d1b7823 */ /* 0x000fc80000000000 */
[----:B------:R-:W-:-:S04]  /*0bb0*/  FFMA R10, R16, R27, R19 ;  /* 0x0000001b100a7223 */ /* 0x000fc80000000013 */
[----:B------:R-:W-:Y:S01]  /*0bc0*/  FADD R0, -R9, R10 ;  /* 0x0000000a09007221 */ /* 0x000fe20000000100 */
[----:B------:R-:W-:-:S03]  /*0bd0*/  FADD R9, R8, R13 ;  /* 0x0000000d08097221 */ /* 0x000fc60000000000 */
[----:B------:R-:W-:-:S04]  /*0be0*/  FMUL R0, R0, R3 ;  /* 0x0000000300007220 */ /* 0x000fc80000400000 */
[----:B------:R-:W-:-:S04]  /*0bf0*/  FFMA R9, R17, R9, R0 ;  /* 0x0000000911097223 */ /* 0x000fc80000000000 */
[--C-:B------:R-:W-:Y:S01]  /*0c00*/  FADD R19, -R8, R9.reuse ;  /* 0x0000000908137221 */ /* 0x100fe20000000100 */
[----:B------:R-:W-:-:S03]  /*0c10*/  FADD R22, R10, R9 ;  /* 0x000000090a167221 */ /* 0x000fc60000000000 */
[----:B------:R-:W-:-:S04]  /*0c20*/  FMUL R19, R19, R14 ;  /* 0x0000000e13137220 */ /* 0x000fc80000400000 */
[----:B------:R-:W-:-:S04]  /*0c30*/  FFMA R13, R18, R13, R19 ;  /* 0x0000000d120d7223 */ /* 0x000fc80000000013 */
[----:B------:R-:W-:Y:S01]  /*0c40*/  FFMA R22, R13, 0.5, R22 ;  /* 0x3f0000000d167823 */ /* 0x000fe20000000016 */
[----:B------:R-:W-:-:S03]  /*0c50*/  FADD R21, R9, R13 ;  /* 0x0000000d09157221 */ /* 0x000fc60000000000 */
[----:B------:R-:W-:-:S04]  /*0c60*/  FFMA R0, R16, R22, R11 ;  /* 0x0000001610007223 */ /* 0x000fc8000000000b */
[----:B------:R-:W-:-:S04]  /*0c70*/  FADD R10, -R10, R0 ;  /* 0x000000000a0a7221 */ /* 0x000fc80000000100 */
[----:B------:R-:W-:-:S04]  /*0c80*/  FMUL R10, R10, R3 ;  /* 0x000000030a0a7220 */ /* 0x000fc80000400000 */
[----:B------:R-:W-:-:S04]  /*0c90*/  FFMA R21, R17, R21, R10 ;  /* 0x0000001511157223 */ /* 0x000fc8000000000a */
[----:B------:R-:W-:Y:S01]  /*0ca0*/  FADD R11, -R9, R21 ;  /* 0x00000015090b7221 */ /* 0x000fe20000000100 */
[----:B------:R-:W-:-:S04]  /*0cb0*/  IMAD.WIDE R8, R15, 0x4, R24 ;  /* 0x000000040f087825 */ /* 0x000fc800078e0218 */
[----:B------:R-:W-:Y:S01]  /*0cc0*/  FADD R12, R0, R21 ;  /* 0x00000015000c7221 */ /* 0x000fe20000000000 */
[----:B------:R-:W-:Y:S01]  /*0cd0*/  FMUL R19, R11, R14 ;  /* 0x0000000e0b137220 */ /* 0x000fe20000400000 */
[----:B------:R2:W-:Y:S01]  /*0ce0*/  STG.E desc[UR4][R8.64], R27 ;  /* 0x0000001b08007986 */ /* 0x0005e2000c101904 */
[----:B------:R-:W-:-:S04]  /*0cf0*/  IMAD.WIDE R10, R15, 0x4, R8 ;  /* 0x000000040f0a7825 */ /* 0x000fc800078e0208 */
[----:B------:R-:W-:-:S04]  /*0d00*/  FFMA R19, R18, R13, R19 ;  /* 0x0000000d12137223 */ /* 0x000fc80000000013 */
[----:B------:R-:W-:Y:S01]  /*0d10*/  FFMA R26, R19, 0.5, R12 ;  /* 0x3f000000131a7823 */ /* 0x000fe2000000000c */
[----:B------:R-:W-:Y:S01]  /*0d20*/  IMAD.WIDE R12, R15, 0x4, R10 ;  /* 0x000000040f0c7825 */ /* 0x000fe200078e020a */
[----:B------:R2:W-:Y:S04]  /*0d30*/  STG.E desc[UR4][R10.64], R22 ;  /* 0x000000160a007986 */ /* 0x0005e8000c101904 */
[----:B------:R2:W-:Y:S01]  /*0d40*/  STG.E desc[UR4][R12.64], R26 ;  /* 0x0000001a0c007986 */ /* 0x0005e2000c101904 */
[----:B------:R-:W-:Y:S05]  /*0d50*/  @P0 BRA `(.L_x_11) ;  /* 0xfffffff800f80947 */ /* 0x000fea000383ffff */
[----:B------:R-:W-:Y:S05]  /*0d60*/  EXIT ;  /* 0x000000000000794d */ /* 0x000fea0003800000 */
.L_x_12:
[----:B------:R-:W-:-:S00]  /*0d70*/  BRA `(.L_x_12) ;  /* 0xfffffffc00fc7947 */ /* 0x000fc0000383ffff */
[----:B------:R-:W-:-:S00]  /*0d80*/  NOP ;  /* 0x0000000000007918 */ /* 0x000fc00000000000 */
[----:B------:R-:W-:-:S00]  /*0d90*/  NOP ;  /* 0x0000000000007918 */ /* 0x000fc00000000000 */
[----:B------:R-:W-:-:S00]  /*0da0*/  NOP ;  /* 0x0000000000007918 */ /* 0x000fc00000000000 */
[----:B------:R-:W-:-:S00]  /*0db0*/  NOP ;  /* 0x0000000000007918 */ /* 0x000fc00000000000 */
[----:B------:R-:W-:-:S00]  /*0dc0*/  NOP ;  /* 0x0000000000007918 */ /* 0x000fc00000000000 */
[----:B------:R-:W-:-:S00]  /*0dd0*/  NOP ;  /* 0x0000000000007918 */ /* 0x000fc00000000000 */
[----:B------:R-:W-:-:S00]  /*0de0*/  NOP ;  /* 0x0000000000007918 */ /* 0x000fc00000000000 */
[----:B------:R-:W-:-:S00]  /*0df0*/  NOP ;  /* 0x0000000000007918 */ /* 0x000fc00000000000 */
.L_x_22:


//--------------------- .text.hwma_batch_f32      --------------------------
	.section	.text.hwma_batch_f32,"ax",@progbits
	.align	128
        .global         hwma_batch_f32
        .type           hwma_batch_f32,@function
        .size           hwma_batch_f32,(.L_x_23 - hwma_batch_f32)
        .other          hwma_batch_f32,@"STO_CUDA_ENTRY STV_DEFAULT"
hwma_batch_f32:
.text.hwma_batch_f32:
[----:B------:R-:W-:Y:S01]  /*0000*/  LDC R1, c[0x0][0x37c] ;  /* 0x0000df00ff017b82 */ /* 0x000fe20000000800 */
[----:B------:R-:W0:Y:S07]  /*0010*/  S2R R0, SR_TID.X ;  /* 0x0000000000007919 */ /* 0x000e2e0000002100 */
[----:B------:R-:W0:Y:S01]  /*0020*/  S2UR UR4, SR_CTAID.X ;  /* 0x00000000000479c3 */ /* 0x000e220000002500 */
[----:B------:R-:W1:Y:S07]  /*0030*/  LDCU UR5, c[0x0][0x3a8] ;  /* 0x00007500ff0577ac */ /* 0x000e6e0008000800 */
[----:B------:R-:W0:Y:S08]  /*0040*/  LDC R11, c[0x0][0x360] ;  /* 0x0000d800ff0b7b82 */ /* 0x000e300000000800 */
[----:B------:R-:W2:Y:S01]  /*0050*/  LDC R10, c[0x0][0x3a4] ;  /* 0x0000e900ff0a7b82 */ /* 0x000ea20000000800 */
[----:B0-----:R-:W-:-:S05]  /*0060*/  IMAD R11, R11, UR4, R0 ;  /* 0x000000040b0b7c24 */ /* 0x001fca000f8e0200 */
[----:B-1----:R-:W-:-:S04]  /*0070*/  ISETP.GE.AND P0, PT, R11, UR5, PT ;  /* 0x000000050b007c0c */ /* 0x002fc8000bf06270 */
[----:B--2---:R-:W-:-:S13]  /*0080*/  ISETP.LT.OR P0, PT, R10, 0x1, P0 ;  /* 0x000000010a00780c */ /* 0x004fda0000701670 */
[----:B------:R-:W-:Y:S05]  /*0090*/  @P0 EXIT ;  /* 0x000000000000094d */ /* 0x000fea0003800000 */
[----:B------:R-:W0:Y:S01]  /*00a0*/  LDCU UR4, c[0x0][0x3a0] ;  /* 0x00007400ff0477ac */ /* 0x000e220008000800 */
[----:B------:R-:W1:Y:S01]  /*00b0*/  LDC.64 R24, c[0x0][0x388] ;  /* 0x0000e200ff187b82 */ /* 0x000e620000000a00 */
[----:B------:R-:W2:Y:S07]  /*00c0*/  LDCU.64 UR6, c[0x0][0x358] ;  /* 0x00006b00ff0677ac */ /* 0x000eae0008000a00 */
[----:B------:R-:W3:Y:S08]  /*00d0*/  LDC.64 R22, c[0x0][0x390] ;  /* 0x0000e400ff167b82 */ /* 0x000ef00000000a00 */
[----:B------:R-:W4:Y:S01]  /*00e0*/  LDC.64 R20, c[0x0][0x398] ;  /* 0x0000e600ff147b82 */ /* 0x000f220000000a00 */
[----:B0-----:R-:W-:-:S02]  /*00f0*/  UISETP.GE.AND UP0, UPT, UR4, 0x1, UPT ;  /* 0x000000010400788c */ /* 0x001fc4000bf06270 */
[----:B------:R-:W-:-:S04]  /*0100*/  VIMNMX R17, PT, PT, RZ, UR4, !PT ;  /* 0x00000004ff117c48 */ /* 0x000fc8000ffe0100 */
[----:B------:R-:W-:Y:S01]  /*0110*/  VIMNMX.U32 R13, PT, PT, R17, R10, PT ;  /* 0x0000000a110d7248 */ /* 0x000fe20003fe0000 */
[----:B-1----:R-:W-:-:S04]  /*0120*/  IMAD.WIDE R24, R11, 0x4, R24 ;  /* 0x000000040b187825 */ /* 0x002fc800078e0218 */
[----:B---3--:R-:W-:-:S04]  /*0130*/  IMAD.WIDE R22, R11, 0x4, R22 ;  /* 0x000000040b167825 */ /* 0x008fc800078e0216 */
[----:B----4-:R-:W-:-:S04]  /*0140*/  IMAD.WIDE R20, R11, 0x4, R20 ;  /* 0x000000040b147825 */ /* 0x010fc800078e0214 */
[----:B------:R-:W-:Y:S01]  /*0150*/  IMAD R11, R11, R10, RZ ;  /* 0x0000000a0b0b7224 */ /* 0x000fe200078e02ff */
[----:B--2---:R-:W-:Y:S06]  /*0160*/  BRA.U !UP0, `(.L_x_13) ;  /* 0x0000000108ec7547 */ /* 0x004fec000b800000 */
[C---:B------:R-:W-:Y:S02]  /*0170*/  IADD3 R0, PT, PT, R13.reuse, -0x1, RZ ;  /* 0xffffffff0d007810 */ /* 0x040fe40007ffe0ff */
[----:B------:R-:W-:Y:S02]  /*0180*/  LOP3.LUT R8, R13, 0x7, RZ, 0xc0, !PT ;  /* 0x000000070d087812 */ /* 0x000fe400078ec0ff */
[----:B------:R-:W-:Y:S01]  /*0190*/  ISETP.GE.U32.AND P1, PT, R0, 0x7, PT ;  /* 0x000000070000780c */ /* 0x000fe20003f26070 */
[----:B------:R-:W-:Y:S01]  /*01a0*/  HFMA2 R0, -RZ, RZ, 0, 0 ;  /* 0x00000000ff007431 */ /* 0x000fe200000001ff */
[----:B------:R-:W-:-:S11]  /*01b0*/  ISETP.NE.AND P0, PT, R8, RZ, PT ;  /* 0x000000ff0800720c */ /* 0x000fd60003f05270 */
[----:B------:R-:W-:Y:S05]  /*01c0*/  @!P1 BRA `(.L_x_14) ;  /* 0x0000000000589947 */ /* 0x000fea0003800000 */
[----:B------:R-:W0:Y:S01]  /*01d0*/  LDCU.64 UR4, c[0x0][0x3b0] ;  /* 0x00007600ff0477ac */ /* 0x000e220008000a00 */
[----:B------:R-:W-:Y:S02]  /*01e0*/  LOP3.LUT R0, R13, 0x7ffffff8, RZ, 0xc0, !PT ;  /* 0x7ffffff80d007812 */ /* 0x000fe400078ec0ff */
[----:B------:R-:W-:Y:S02]  /*01f0*/  MOV R7, R11 ;  /* 0x0000000b00077202 */ /* 0x000fe40000000f00 */
[----:B------:R-:W-:Y:S02]  /*0200*/  MOV R9, 0x7fffffff ;  /* 0x7fffffff00097802 */ /* 0x000fe40000000f00 */
[----:B------:R-:W-:Y:S01]  /*0210*/  IADD3 R6, PT, PT, -R0, RZ, RZ ;  /* 0x000000ff00067210 */ /* 0x000fe20007ffe1ff */
[----:B0-----:R-:W-:-:S04]  /*0220*/  UIADD3 UR4, UP0, UPT, UR4, 0x10, URZ ;  /* 0x0000001004047890 */ /* 0x001fc8000ff1e0ff */
[----:B------:R-:W-:Y:S02]  /*0230*/  UIADD3.X UR5, UPT, UPT, URZ, UR5, URZ, UP0, !UPT ;  /* 0x00000005ff057290 */ /* 0x000fe400087fe4ff */
[----:B------:R-:W-:-:S04]  /*0240*/  MOV R4, UR4 ;  /* 0x0000000400047c02 */ /* 0x000fc80008000f00 */
[----:B------:R-:W-:-:S07]  /*0250*/  MOV R5, UR5 ;  /* 0x0000000500057c02 */ /* 0x000fce0008000f00 */
.L_x_15:
[----:B------:R-:W-:Y:S01]  /*0260*/  IADD3 R6, PT, PT, R6, 0x8, RZ ;  /* 0x0000000806067810 */ /* 0x000fe20007ffe0ff */
[C---:B0-----:R-:W-:Y:S01]  /*0270*/  IMAD.WIDE R2, R7.reuse, 0x4, R4 ;  /* 0x0000000407027825 */ /* 0x041fe200078e0204 */
[----:B------:R-:W-:Y:S02]  /*0280*/  IADD3 R7, PT, PT, R7, 0x8, RZ ;  /* 0x0000000807077810 */ /* 0x000fe40007ffe0ff */
[----:B------:R-:W-:Y:S02]  /*0290*/  ISETP.NE.AND P1, PT, R6, RZ, PT ;  /* 0x000000ff0600720c */ /* 0x000fe40003f25270 */
[----:B------:R0:W-:Y:S04]  /*02a0*/  STG.E desc[UR6][R2.64+-0x10], R9 ;  /* 0xfffff00902007986 */ /* 0x0001e8000c101906 */
[----:B------:R0:W-:Y:S04]  /*02b0*/  STG.E desc[UR6][R2.64+-0xc], R9 ;  /* 0xfffff40902007986 */ /* 0x0001e8000c101906 */
[----:B------:R0:W-:Y:S04]  /*02c0*/  STG.E desc[UR6][R2.64+-0x8], R9 ;  /* 0xfffff80902007986 */ /* 0x0001e8000c101906 */
[----:B------:R0:W-:Y:S04]  /*02d0*/  STG.E desc[UR6][R2.64+-0x4], R9 ;  /* 0xfffffc0902007986 */ /* 0x0001e8000c101906 */
[----:B------:R0:W-:Y:S04]  /*02e0*/  STG.E desc[UR6][R2.64], R9 ;  /* 0x0000000902007986 */ /* 0x0001e8000c101906 */
[----:B------:R0:W-:Y:S04]  /*02f0*/  STG.E desc[UR6][R2.64+0x4], R9 ;  /* 0x0000040902007986 */ /* 0x0001e8000c101906 */
[----:B------:R0:W-:Y:S04]  /*0300*/  STG.E desc[UR6][R2.64+0x8], R9 ;  /* 0x0000080902007986 */ /* 0x0001e8000c101906 */
[----:B------:R0:W-:Y:S01]  /*0310*/  STG.E desc[UR6][R2.64+0xc], R9 ;  /* 0x00000c0902007986 */ /* 0x0001e2000c101906 */
[----:B------:R-:W-:Y:S05]  /*0320*/  @P1 BRA `(.L_x_15) ;  /* 0xfffffffc00cc1947 */ /* 0x000fea000383ffff */
.L_x_14:
[----:B------:R-:W-:Y:S05]  /*0330*/  @!P0 BRA `(.L_x_13) ;  /* 0x0000000000788947 */ /* 0x000fea0003800000 */
[----:B------:R-:W-:Y:S02]  /*0340*/  ISETP.GE.U32.AND P0, PT, R8, 0x4, PT ;  /* 0x000000040800780c */ /* 0x000fe40003f06070 */
[----:B------:R-:W-:-:S04]  /*0350*/  LOP3.LUT R4, R13, 0x3, RZ, 0xc0, !PT ;  /* 0x000000030d047812 */ /* 0x000fc800078ec0ff */
[----:B------:R-:W-:-:S07]  /*0360*/  ISETP.NE.AND P1, PT, R4, RZ, PT ;  /* 0x000000ff0400720c */ /* 0x000fce0003f25270 */
[----:B------:R-:W-:Y:S06]  /*0370*/  @!P0 BRA `(.L_x_16) ;  /* 0x0000000000248947 */ /* 0x000fec0003800000 */
[----:B0-----:R-:W0:Y:S01]  /*0380*/  LDC.64 R2, c[0x0][0x3b0] ;  /* 0x0000ec00ff027b82 */ /* 0x001e220000000a00 */
[----:B------:R-:W-:Y:S02]  /*0390*/  IADD3 R5, PT, PT, R11, R0, RZ ;  /* 0x000000000b057210 */ /* 0x000fe40007ffe0ff */
[----:B------:R-:W-:Y:S02]  /*03a0*/  MOV R7, 0x7fffffff ;  /* 0x7fffffff00077802 */ /* 0x000fe40000000f00 */
[----:B------:R-:W-:Y:S01]  /*03b0*/  IADD3 R0, PT, PT, R0, 0x4, RZ ;  /* 0x0000000400007810 */ /* 0x000fe20007ffe0ff */
[----:B0-----:R-:W-:-:S05]  /*03c0*/  IMAD.WIDE R2, R5, 0x4, R2 ;  /* 0x0000000405027825 */ /* 0x001fca00078e0202 */
[----:B------:R1:W-:Y:S04]  /*03d0*/  STG.E desc[UR6][R2.64], R7 ;  /* 0x0000000702007986 */ /* 0x0003e8000c101906 */
[----:B------:R1:W-:Y:S04]  /*03e0*/  STG.E desc[UR6][R2.64+0x4], R7 ;  /* 0x0000040702007986 */ /* 0x0003e8000c101906 */
[----:B------:R1:W-:Y:S04]  /*03f0*/  STG.E desc[UR6][R2.64+0x8], R7 ;  /* 0x0000080702007986 */ /* 0x0003e8000c101906 */
[----:B------:R1:W-:Y:S02]  /*0400*/  STG.E desc[UR6][R2.64+0xc], R7 ;  /* 0x00000c0702007986 */ /* 0x0003e4000c101906 */
.L_x_16:
[----:B------:R-:W-:Y:S05]  /*0410*/  @!P1 BRA `(.L_x_13) ;  /* 0x0000000000409947 */ /* 0x000fea0003800000 */
[----:B01----:R-:W-:Y:S02]  /*0420*/  LOP3.LUT R2, R13, 0x1, RZ, 0xc0, !PT ;  /* 0x000000010d027812 */ /* 0x003fe400078ec0ff */
[----:B------:R-:W-:Y:S02]  /*0430*/  ISETP.NE.AND P0, PT, R4, 0x1, PT ;  /* 0x000000010400780c */ /* 0x000fe40003f05270 */
[----:B------:R-:W-:-:S13]  /*0440*/  ISETP.NE.U32.AND P1, PT, R2, 0x1, PT ;  /* 0x000000010200780c */ /* 0x000fda0003f25070 */
[----:B------:R-:W0:Y:S01]  /*0450*/  @!P1 LDC.64 R2, c[0x0][0x3b0] ;  /* 0x0000ec00ff029b82 */ /* 0x000e220000000a00 */
[----:B------:R-:W-:Y:S05]  /*0460*/  @!P0 BRA `(.L_x_17) ;  /* 0x00000000001c8947 */ /* 0x000fea0003800000 */
[----:B------:R-:W1:Y:S01]  /*0470*/  LDC.64 R4, c[0x0][0x3b0] ;  /* 0x0000ec00ff047b82 */ /* 0x000e620000000a00 */
[----:B------:R-:W-:Y:S02]  /*0480*/  IADD3 R7, PT, PT, R11, R0, RZ ;  /* 0x000000000b077210 */ /* 0x000fe40007ffe0ff */
[----:B------:R-:W-:Y:S02]  /*0490*/  MOV R9, 0x7fffffff ;  /* 0x7fffffff00097802 */ /* 0x000fe40000000f00 */
[----:B------:R-:W-:Y:S01]  /*04a0*/  IADD3 R0, PT, PT, R0, 0x2, RZ ;  /* 0x0000000200007810 */ /* 0x000fe20007ffe0ff */
[----:B-1----:R-:W-:-:S05]  /*04b0*/  IMAD.WIDE R4, R7, 0x4, R4 ;  /* 0x0000000407047825 */ /* 0x002fca00078e0204 */
[----:B------:R1:W-:Y:S04]  /*04c0*/  STG.E desc[UR6][R4.64], R9 ;  /* 0x0000000904007986 */ /* 0x0003e8000c101906 */
[----:B------:R1:W-:Y:S02]  /*04d0*/  STG.E desc[UR6][R4.64+0x4], R9 ;  /* 0x0000040904007986 */ /* 0x0003e4000c101906 */
.L_x_17:
[----:B-1----:R-:W-:Y:S02]  /*04e0*/  @!P1 IADD3 R5, PT, PT, R11, R0, RZ ;  /* 0x000000000b059210 */ /* 0x002fe40007ffe0ff */
[----:B------:R-:W-:-:S03]  /*04f0*/  @!P1 MOV R7, 0x7fffffff ;  /* 0x7fffffff00079802 */ /* 0x000fc60000000f00 */
[----:B0-----:R-:W-:-:S05]  /*0500*/  @!P1 IMAD.WIDE R2, R5, 0x4, R2 ;  /* 0x0000000405029825 */ /* 0x001fca00078e0202 */
[----:B------:R2:W-:Y:S02]  /*0510*/  @!P1 STG.E desc[UR6][R2.64], R7 ;  /* 0x0000000702009986 */ /* 0x0005e4000c101906 */
.L_x_13:
[----:B------:R-:W-:-:S13]  /*0520*/  ISETP.GE.U32.AND P0, PT, R17, R10, PT ;  /* 0x0000000a1100720c */ /* 0x000fda0003f06070 */
[----:B------:R-:W-:Y:S05]  /*0530*/  @P0 EXIT ;  /* 0x000000000000094d */ /* 0x000fea0003800000 */
[----:B------:R-:W3:Y:S01]  /*0540*/  LDG.E.CONSTANT R0, desc[UR6][R24.64] ;  /* 0x0000000618007981 */ /* 0x000ee2000c1e9900 */
[----:B012---:R-:W0:Y:S03]  /*0550*/  LDC.64 R2, c[0x0][0x380] ;  /* 0x0000e000ff027b82 */ /* 0x007e260000000a00 */
[----:B------:R-:W2:Y:S04]  /*0560*/  LDG.E.CONSTANT R4, desc[UR6][R22.64] ;  /* 0x0000000616047981 */ /* 0x000ea8000c1e9900 */
[----:B------:R-:W4:Y:S01]  /*0570*/  LDG.E.CONSTANT R5, desc[UR6][R20.64] ;  /* 0x0000000614057981 */ /* 0x000f22000c1e9900 */
[----:B------:R-:W-:-:S04]  /*0580*/  IADD3 R6, PT, PT, -R13, R10, RZ ;  /* 0x0000000a0d067210 */ /* 0x000fc80007ffe1ff */
[----:B------:R-:W-:Y:S01]  /*0590*/  LOP3.LUT P0, R18, R6, 0x3, RZ, 0xc0, !PT ;  /* 0x0000000306127812 */ /* 0x000fe2000780c0ff */
[----:B------:R-:W-:Y:S02]  /*05a0*/  HFMA2 R9, -RZ, RZ, 0, 0 ;  /* 0x00000000ff097431 */ /* 0x000fe400000001ff */
[----:B------:R-:W-:Y:S01]  /*05b0*/  HFMA2 R15, -RZ, RZ, 0, 0 ;  /* 0x00000000ff0f7431 */ /* 0x000fe200000001ff */
[----:B------:R-:W-:Y:S01]  /*05c0*/  MOV R19, R13 ;  /* 0x0000000d00137202 */ /* 0x000fe20000000f00 */
[----:B0-----:R-:W-:-:S05]  /*05d0*/  IMAD.WIDE.U32 R26, R13, 0x4, R2 ;  /* 0x000000040d1a7825 */ /* 0x001fca00078e0002 */
[----:B------:R0:W5:Y:S01]  /*05e0*/  LDG.E.CONSTANT R12, desc[UR6][R26.64] ;  /* 0x000000061a0c7981 */ /* 0x000162000c1e9900 */
[----:B---3--:R-:W-:Y:S01]  /*05f0*/  FADD R6, -R0, 1 ;  /* 0x3f80000000067421 */ /* 0x008fe20000000100 */
[----:B--2---:R-:W-:Y:S01]  /*0600*/  FADD R7, -R4, 1 ;  /* 0x3f80000004077421 */ /* 0x004fe20000000100 */
[----:B----4-:R-:W-:Y:S01]  /*0610*/  FADD R8, -R5, 1 ;  /* 0x3f80000005087421 */ /* 0x010fe20000000100 */
[----:B0-----:R-:W-:Y:S06]  /*0620*/  @!P0 BRA `(.L_x_18) ;  /* 0x00000000009c8947 */ /* 0x001fec0003800000 */
[----:B------:R-:W0:Y:S01]  /*0630*/  LDC.64 R14, c[0x0][0x380] ;  /* 0x0000e000ff0e7b82 */ /* 0x000e220000000a00 */
[----:B------:R-:W-:Y:S02]  /*0640*/  ISETP.LT.U32.AND P0, PT, R10, R17, PT ;  /* 0x000000110a00720c */ /* 0x000fe40003f01070 */
[----:B------:R-:W-:Y:S02]  /*0650*/  IADD3 R18, PT, PT, -R18, RZ, RZ ;  /* 0x000000ff12127210 */ /* 0x000fe40007ffe1ff */
[----:B------:R-:W-:Y:S02]  /*0660*/  ISETP.LT.U32.AND.EX P0, PT, RZ, RZ, PT, P0 ;  /* 0x000000ffff00720c */ /* 0x000fe40003f01100 */
[----:B------:R-:W-:Y:S02]  /*0670*/  IADD3 R21, PT, PT, R13, R11, RZ ;  /* 0x0000000b0d157210 */ /* 0x000fe40007ffe0ff */
[----:B------:R-:W-:Y:S02]  /*0680*/  SEL R17, R17, R10, !P0 ;  /* 0x0000000a11117207 */ /* 0x000fe40004000000 */
[----:B------:R-:W-:-:S02]  /*0690*/  MOV R9, RZ ;  /* 0x000000ff00097202 */ /* 0x000fc40000000f00 */
[----:B------:R-:W-:Y:S02]  /*06a0*/  MOV R19, R13 ;  /* 0x0000000d00137202 */ /* 0x000fe40000000f00 */
[----:B------:R-:W-:Y:S02]  /*06b0*/  MOV R20, RZ ;  /* 0x000000ff00147202 */ /* 0x000fe40000000f00 */
[----:B0-----:R-:W-:-:S04]  /*06c0*/  LEA R14, P0, R17, R14, 0x2 ;  /* 0x0000000e110e7211 */ /* 0x001fc800078010ff */
[----:B------:R-:W-:-:S09]  /*06d0*/  LEA.HI.X R15, R17, R15, RZ, 0x2, P0 ;  /* 0x0000000f110f7211 */ /* 0x000fd200000f14ff */
.L_x_19:
[----:B0-----:R0:W2:Y:S01]  /*06e0*/  LDG.E.CONSTANT R17, desc[UR6][R14.64] ;  /* 0x000000060e117981 */ /* 0x0010a2000c1e9900 */
[----:B-----5:R-:W-:Y:S01]  /*06f0*/  FADD R16, R12, R20 ;  /* 0x000000140c107221 */ /* 0x020fe20000000000 */
[----:B------:R-:W-:Y:S01]  /*0700*/  FADD R27, R20, R9 ;  /* 0x00000009141b7221 */ /* 0x000fe20000000000 */
[----:B------:R-:W-:Y:S02]  /*0710*/  IADD3 R18, PT, PT, R18, 0x1, RZ ;  /* 0x0000000112127810 */ /* 0x000fe40007ffe0ff */
[----:B------:R-:W-:Y:S01]  /*0720*/  FFMA R23, R9, 0.5, R16 ;  /* 0x3f00000009177823 */ /* 0x000fe20000000010 */
[----:B------:R-:W-:Y:S02]  /*0730*/  IADD3 R19, PT, PT, R19, 0x1, RZ ;  /* 0x0000000113137810 */ /* 0x000fe40007ffe0ff */
[----:B------:R-:W-:Y:S02]  /*0740*/  ISETP.NE.AND P0, PT, R18, RZ, PT ;  /* 0x000000ff1200720c */ /* 0x000fe40003f05270 */
[----:B0-----:R-:W-:-:S04]  /*0750*/  IADD3 R14, P1, PT, R14, 0x4, RZ ;  /* 0x000000040e0e7810 */ /* 0x001fc80007f3e0ff */
[----:B------:R-:W-:Y:S01]  /*0760*/  IADD3.X R15, PT, PT, RZ, R15, RZ, P1, !PT ;  /* 0x0000000fff0f7210 */ /* 0x000fe20000ffe4ff */
[----:B--2---:R-:W-:-:S04]  /*0770*/  FMUL R16, R0, R17 ;  /* 0x0000001100107220 */ /* 0x004fc80000400000 */
[----:B------:R-:W-:Y:S02]  /*0780*/  FFMA R23, R23, R6, R16 ;  /* 0x0000000617177223 */ /* 0x000fe40000000010 */
[----:B------:R-:W0:Y:S02]  /*0790*/  LDC.64 R16, c[0x0][0x3b0] ;  /* 0x0000ec00ff107b82 */ /* 0x000e240000000a00 */
[----:B------:R-:W-:-:S04]  /*07a0*/  FADD R25, R23, -R12 ;  /* 0x8000000c17197221 */ /* 0x000fc80000000000 */
[----:B------:R-:W-:-:S04]  /*07b0*/  FMUL R22, R4, R25 ;  /* 0x0000001904167220 */ /* 0x000fc80000400000 */
[----:B------:R-:W-:-:S04]  /*07c0*/  FFMA R22, R27, R7, R22 ;  /* 0x000000071b167223 */ /* 0x000fc80000000016 */
[----:B------:R-:W-:Y:S01]  /*07d0*/  FADD R12, R22, -R20 ;  /* 0x80000014160c7221 */ /* 0x000fe20000000000 */
[----:B------:R-:W-:-:S03]  /*07e0*/  FADD R20, R23, R22 ;  /* 0x0000001617147221 */ /* 0x000fc60000000000 */
[----:B------:R-:W-:-:S04]  /*07f0*/  FMUL R12, R5, R12 ;  /* 0x0000000c050c7220 */ /* 0x000fc80000400000 */
[----:B------:R-:W-:Y:S01]  /*0800*/  FFMA R9, R9, R8, R12 ;  /* 0x0000000809097223 */ /* 0x000fe2000000000c */
[----:B------:R-:W-:Y:S01]  /*0810*/  MOV R12, R23 ;  /* 0x00000017000c7202 */ /* 0x000fe20000000f00 */
[C---:B0-----:R-:W-:Y:S01]  /*0820*/  IMAD.WIDE R16, R21.reuse, 0x4, R16 ;  /* 0x0000000415107825 */ /* 0x041fe200078e0210 */
[----:B------:R-:W-:-:S03]  /*0830*/  IADD3 R21, PT, PT, R21, 0x1, RZ ;  /* 0x0000000115157810 */ /* 0x000fc60007ffe0ff */
[----:B------:R-:W-:Y:S01]  /*0840*/  FFMA R25, R9, 0.5, R20 ;  /* 0x3f00000009197823 */ /* 0x000fe20000000014 */
[----:B------:R-:W-:-:S04]  /*0850*/  MOV R20, R22 ;  /* 0x0000001600147202 */ /* 0x000fc80000000f00 */
[----:B------:R0:W-:Y:S01]  /*0860*/  STG.E desc[UR6][R16.64], R25 ;  /* 0x0000001910007986 */ /* 0x0001e2000c101906 */
[----:B------:R-:W-:Y:S05]  /*0870*/  @P0 BRA `(.L_x_19) ;  /* 0xfffffffc00980947 */ /* 0x000fea000383ffff */
[----:B------:R-:W-:Y:S02]  /*0880*/  MOV R12, R23 ;  /* 0x00000017000c7202 */ /* 0x000fe40000000f00 */
[----:B------:R-:W-:-:S07]  /*0890*/  MOV R15, R22 ;  /* 0x00000016000f7202 */ /* 0x000fce0000000f00 */
.L_x_18:
[----:B------:R-:W-:-:S04]  /*08a0*/  IADD3 R13, PT, PT, R13, -R10, RZ ;  /* 0x8000000a0d0d7210 */ /* 0x000fc80007ffe0ff */
[----:B------:R-:W-:-:S13]  /*08b0*/  ISETP.GT.U32.AND P0, PT, R13, -0x4, PT ;  /* 0xfffffffc0d00780c */ /* 0x000fda0003f04070 */
[----:B------:R-:W-:Y:S05]  /*08c0*/  @P0 EXIT ;  /* 0x000000000000094d */ /* 0x000fea0003800000 */
[----:B------:R-:W1:Y:S01]  /*08d0*/  LDCU.64 UR4, c[0x0][0x3b0] ;  /* 0x00007600ff0477ac */ /* 0x000e620008000a00 */
[C---:B------:R-:W-:Y:S01]  /*08e0*/  IMAD.WIDE.U32 R2, R19.reuse, 0x4, R2 ;  /* 0x0000000413027825 */ /* 0x040fe200078e0002 */
[----:B------:R-:W-:Y:S02]  /*08f0*/  IADD3 R13, PT, PT, R19, -R10, RZ ;  /* 0x8000000a130d7210 */ /* 0x000fe40007ffe0ff */
[----:B------:R-:W-:Y:S02]  /*0900*/  IADD3 R19, PT, PT, R11, R19, RZ ;  /* 0x000000130b137210 */ /* 0x000fe40007ffe0ff */
[----:B------:R-:W-:-:S04]  /*0910*/  IADD3 R2, P0, PT, R2, 0x8, RZ ;  /* 0x0000000802027810 */ /* 0x000fc80007f1e0ff */
[----:B------:R-:W-:Y:S01]  /*0920*/  IADD3.X R3, PT, PT, RZ, R3, RZ, P0, !PT ;  /* 0x00000003ff037210 */ /* 0x000fe200007fe4ff */
[----:B-1----:R-:W-:-:S04]  /*0930*/  UIADD3 UR4, UP0, UPT, UR4, 0x8, URZ ;  /* 0x0000000804047890 */ /* 0x002fc8000ff1e0ff */
[----:B------:R-:W-:-:S12]  /*0940*/  UIADD3.X UR5, UPT, UPT, URZ, UR5, URZ, UP0, !UPT ;  /* 0x00000005ff057290 */ /* 0x000fd800087fe4ff */
.L_x_20:
[----:B-1----:R-:W2:Y:S04]  /*0950*/  LDG.E.CONSTANT R21, desc[UR6][R2.64+-0x8] ;  /* 0xfffff80602157981 */ /* 0x002ea8000c1e9900 */
[----:B------:R-:W3:Y:S04]  /*0960*/  LDG.E.CONSTANT R27, desc[UR6][R2.64+-0x4] ;  /* 0xfffffc06021b7981 */ /* 0x000ee8000c1e9900 */
[----:B0-----:R-:W4:Y:S04]  /*0970*/  LDG.E.CONSTANT R17, desc[UR6][R2.64] ;  /* 0x0000000602117981 */ /* 0x001f28000c1e9900 */
[----:B------:R0:W4:Y:S01]  /*0980*/  LDG.E.CONSTANT R11, desc[UR6][R2.64+0x4] ;  /* 0x00000406020b7981 */ /* 0x000122000c1e9900 */
[C---:B-----5:R-:W-:Y:S01]  /*0990*/  FADD R10, R15.reuse, R12 ;  /* 0x0000000c0f0a7221 */ /* 0x060fe20000000000 */
[----:B------:R-:W-:Y:S01]  /*09a0*/  FADD R25, R15, R9 ;  /* 0x000000090f197221 */ /* 0x000fe20000000000 */
[----:B------:R-:W-:-:S02]  /*09b0*/  IADD3 R13, PT, PT, R13, 0x4, RZ ;  /* 0x000000040d0d7810 */ /* 0x000fc40007ffe0ff */
[----:B------:R-:W-:Y:S02]  /*09c0*/  FFMA R23, R9, 0.5, R10 ;  /* 0x3f00000009177823 */ /* 0x000fe4000000000a */
[----:B------:R-:W-:Y:S02]  /*09d0*/  ISETP.NE.AND P0, PT, R13, RZ, PT ;  /* 0x000000ff0d00720c */ /* 0x000fe40003f05270 */
[----:B0-----:R-:W-:-:S04]  /*09e0*/  IADD3 R2, P1, PT, R2, 0x10, RZ ;  /* 0x0000001002027810 */ /* 0x001fc80007f3e0ff */
[----:B------:R-:W-:Y:S01]  /*09f0*/  IADD3.X R3, PT, PT, RZ, R3, RZ, P1, !PT ;  /* 0x00000003ff037210 */ /* 0x000fe20000ffe4ff */
[----:B--2---:R-:W-:-:S04]  /*0a00*/  FMUL R10, R0, R21 ;  /* 0x00000015000a7220 */ /* 0x004fc80000400000 */
[----:B------:R-:W-:Y:S01]  /*0a10*/  FFMA R23, R23, R6, R10 ;  /* 0x0000000617177223 */ /* 0x000fe2000000000a */
[----:B---3--:R-:W-:-:S03]  /*0a20*/  FMUL R14, R0, R27 ;  /* 0x0000001b000e7220 */ /* 0x008fc60000400000 */
[----:B------:R-:W-:-:S04]  /*0a30*/  FADD R21, R23, -R12 ;  /* 0x8000000c17157221 */ /* 0x000fc80000000000 */
[----:B------:R-:W-:-:S04]  /*0a40*/  FMUL R10, R4, R21 ;  /* 0x00000015040a7220 */ /* 0x000fc80000400000 */
[----:B------:R-:W-:-:S04]  /*0a50*/  FFMA R10, R25, R7, R10 ;  /* 0x00000007190a7223 */ /* 0x000fc8000000000a */
[----:B------:R-:W-:-:S04]  /*0a60*/  FADD R12, R10, -R15 ;  /* 0x8000000f0a0c7221 */ /* 0x000fc80000000000 */
[----:B------:R-:W-:-:S04]  /*0a70*/  FMUL R12, R5, R12 ;  /* 0x0000000c050c7220 */ /* 0x000fc80000400000 */
[----:B------:R-:W-:Y:S01]  /*0a80*/  FFMA R9, R9, R8, R12 ;  /* 0x0000000809097223 */ /* 0x000fe2000000000c */
[----:B------:R-:W-:-:S03]  /*0a90*/  FADD R12, R23, R10 ;  /* 0x0000000a170c7221 */ /* 0x000fc60000000000 */
[----:B------:R-:W-:Y:S01]  /*0aa0*/  FADD R15, R10, R9 ;  /* 0x000000090a0f7221 */ /* 0x000fe20000000000 */
[----:B------:R-:W-:-:S04]  /*0ab0*/  FFMA R21, R9, 0.5, R12 ;  /* 0x3f00000009157823 */ /* 0x000fc8000000000c */
[----:B------:R-:W-:-:S04]  /*0ac0*/  FFMA R14, R21, R6, R14 ;  /* 0x00000006150e7223 */ /* 0x000fc8000000000e */
[----:B------:R-:W-:-:S04]  /*0ad0*/  FADD R23, -R23, R14 ;  /* 0x0000000e17177221 */ /* 0x000fc80000000100 */
[----:B------:R-:W-:-:S04]  /*0ae0*/  FMUL R12, R4, R23 ;  /* 0x00000017040c7220 */ /* 0x000fc80000400000 */
[----:B------:R-:W-:Y:S01]  /*0af0*/  FFMA R15, R15, R7, R12 ;  /* 0x000000070f0f7223 */ /* 0x000fe2000000000c */
[----:B----4-:R-:W-:-:S03]  /*0b00*/  FMUL R12, R0, R17 ;  /* 0x00000011000c7220 */ /* 0x010fc60000400000 */
[----:B------:R-:W-:-:S04]  /*0b10*/  FADD R10, -R10, R15 ;  /* 0x0000000f0a0a7221 */ /* 0x000fc80000000100 */
        /* <DEDUP_REMOVED lines=8> */
[----:B------:R-:W-:-:S04]  /*0ba0*/  FFMA R14, R25, R7, R14 ;  /* 0x00000007190e7223 */ /* 0x000fc8000000000e */
[----:B------:R-:W-:-:S04]  /*0bb0*/  FADD R12, -R15, R14 ;  /* 0x0000000e0f0c7221 */ /* 0x000fc80000000100 */
[----:B------:R-:W-:Y:S01]  /*0bc0*/  FMUL R15, R5, R12 ;  /* 0x0000000c050f7220 */ /* 0x000fe20000400000 */
[----:B------:R-:W-:-:S03]  /*0bd0*/  FADD R12, R9, R14 ;  /* 0x0000000e090c7221 */ /* 0x000fc60000000000 */
[----:B------:R-:W-:Y:S01]  /*0be0*/  FFMA R25, R10, R8, R15 ;  /* 0x000000080a197223 */ /* 0x000fe2000000000f */
[----:B------:R-:W-:Y:S01]  /*0bf0*/  FMUL R10, R0, R11 ;  /* 0x0000000b000a7220 */ /* 0x000fe20000400000 */
[----:B------:R-:W-:Y:S02]  /*0c00*/  MOV R11, UR5 ;  /* 0x00000005000b7c02 */ /* 0x000fe40008000f00 */
[----:B------:R-:W-:Y:S01]  /*0c10*/  FFMA R23, R25, 0.5, R12 ;  /* 0x3f00000019177823 */ /* 0x000fe2000000000c */
[----:B------:R-:W-:-:S03]  /*0c20*/  FADD R15, R14, R25 ;  /* 0x000000190e0f7221 */ /* 0x000fc60000000000 */
[----:B------:R-:W-:-:S04]  /*0c30*/  FFMA R12, R23, R6, R10 ;  /* 0x00000006170c7223 */ /* 0x000fc8000000000a */
[----:B------:R-:W-:-:S04]  /*0c40*/  FADD R9, -R9, R12 ;  /* 0x0000000c09097221 */ /* 0x000fc80000000100 */
[----:B------:R-:W-:-:S04]  /*0c50*/  FMUL R10, R4, R9 ;  /* 0x00000009040a7220 */ /* 0x000fc80000400000 */
[----:B------:R-:W-:Y:S01]  /*0c60*/  FFMA R15, R15, R7, R10 ;  /* 0x000000070f0f7223 */ /* 0x000fe2000000000a */
[----:B------:R-:W-:-:S03]  /*0c70*/  MOV R10, UR4 ;  /* 0x00000004000a7c02 */ /* 0x000fc60008000f00 */
[--C-:B------:R-:W-:Y:S01]  /*0c80*/  FADD R14, -R14, R15.reuse ;  /* 0x0000000f0e0e7221 */ /* 0x100fe20000000100 */
[----:B------:R-:W-:Y:S01]  /*0c90*/  FADD R16, R12, R15 ;  /* 0x0000000f0c107221 */ /* 0x000fe20000000000 */
[C---:B------:R-:W-:Y:S01]  /*0ca0*/  IMAD.WIDE R10, R19.reuse, 0x4, R10 ;  /* 0x00000004130a7825 */ /* 0x040fe200078e020a */
[----:B------:R-:W-:-:S03]  /*0cb0*/  IADD3 R19, PT, PT, R19, 0x4, RZ ;  /* 0x0000000413137810 */ /* 0x000fc60007ffe0ff */
[----:B------:R-:W-:Y:S01]  /*0cc0*/  FMUL R14, R5, R14 ;  /* 0x0000000e050e7220 */ /* 0x000fe20000400000 */
[----:B------:R1:W-:Y:S03]  /*0cd0*/  STG.E desc[UR6][R10.64+-0x8], R21 ;  /* 0xfffff8150a007986 */ /* 0x0003e6000c101906 */
[----:B------:R-:W-:Y:S01]  /*0ce0*/  FFMA R9, R25, R8, R14 ;  /* 0x0000000819097223 */ /* 0x000fe2000000000e */
[----:B------:R1:W-:Y:S03]  /*0cf0*/  STG.E desc[UR6][R10.64+-0x4], R17 ;  /* 0xfffffc110a007986 */ /* 0x0003e6000c101906 */
[----:B------:R-:W-:Y:S01]  /*0d00*/  FFMA R25, R9, 0.5, R16 ;  /* 0x3f00000009197823 */ /* 0x000fe20000000010 */
[----:B------:R1:W-:Y:S04]  /*0d10*/  STG.E desc[UR6][R10.64], R23 ;  /* 0x000000170a007986 */ /* 0x0003e8000c101906 */
[----:B------:R1:W-:Y:S01]  /*0d20*/  STG.E desc[UR6][R10.64+0x4], R25 ;  /* 0x000004190a007986 */ /* 0x0003e2000c101906 */
[----:B------:R-:W-:Y:S05]  /*0d30*/  @P0 BRA `(.L_x_20) ;  /* 0xfffffffc00040947 */ /* 0x000fea000383ffff */
[----:B------:R-:W-:Y:S05]  /*0d40*/  EXIT ;  /* 0x000000000000794d */ /* 0x000fea0003800000 */
.L_x_21:
        /* <DEDUP_REMOVED lines=11> */
.L_x_23:


//--------------------- .nv.shared.reserved.0     --------------------------
	.section	.nv.shared.reserved.0,"aw",@nobits
	.weak		__nv_reservedSMEM_offset_0_alias
	.size		__nv_reservedSMEM_offset_0_alias, 0, 64
	.other		__nv_reservedSMEM_offset_0_alias,@"STO_CUDA_RESERVED_SHARED STV_DEFAULT"
__nv_reservedSMEM_offset_0_alias:
	.zero		0
	.zero		64


//--------------------- .nv.constant0.hwma_multi_series_one_param_f32 --------------------------
	.section	.nv.constant0.hwma_multi_series_one_param_f32,"a",@progbits
	.sectionflags	@""
	.align	4
.nv.constant0.hwma_multi_series_one_param_f32:
	.zero		944


//--------------------- .nv.constant0.hwma_batch_f32 --------------------------
	.section	.nv.constant0.hwma_batch_f32,"a",@progbits
	.sectionflags	@""
	.align	4
.nv.constant0.hwma_batch_f32:
	.zero		952


//--------------------- SYMBOLS --------------------------

	.type		.nv.reservedSmem.offset0,@object
	.size		.nv.reservedSmem.offset0,0x4
